//
// Generated by NVIDIA NVVM Compiler
//
// Compiler Build ID: CL-36424714
// Cuda compilation tools, release 13.0, V13.0.88
// Based on NVVM 20.0.0
//

.version 9.0
.target sm_100
.address_size 64

	// .globl	_Z16multiply_and_addPsPfS0_
.extern .func __assertfail
(
	.param .b64 __assertfail_param_0,
	.param .b64 __assertfail_param_1,
	.param .b32 __assertfail_param_2,
	.param .b64 __assertfail_param_3,
	.param .b64 __assertfail_param_4
)
;
.func  (.param .align 16 .b8 func_retval0[16]) __internal_trig_reduction_slowpathd
(
	.param .b64 __internal_trig_reduction_slowpathd_param_0
)
;
// _ZZ16multiply_and_addPsPfS0_E5itemp has been demoted
// _ZZ16multiply_and_addPsPfS0_E5qtemp has been demoted
.global .align 1 .b8 __unnamed_1[56] = {118, 111, 105, 100, 32, 109, 117, 108, 116, 105, 112, 108, 121, 95, 109, 105, 120, 95, 97, 100, 100, 40, 115, 105, 103, 110, 101, 100, 32, 115, 104, 111, 114, 116, 32, 42, 44, 32, 102, 108, 111, 97, 116, 32, 42, 44, 32, 102, 108, 111, 97, 116, 32, 42, 41};
// _ZZ16multiply_mix_addPsPfS0_E5itemp has been demoted
// _ZZ16multiply_mix_addPsPfS0_E5qtemp has been demoted
.global .align 1 .b8 $str[38] = {116, 115, 97, 109, 112, 32, 60, 61, 32, 40, 52, 32, 42, 32, 98, 108, 111, 99, 107, 68, 105, 109, 46, 120, 32, 42, 32, 103, 114, 105, 100, 68, 105, 109, 46, 120, 41};
.global .align 1 .b8 $str$1[27] = {47, 116, 109, 112, 47, 115, 97, 115, 115, 95, 99, 117, 95, 115, 108, 113, 116, 110, 53, 113, 51, 47, 107, 46, 99, 117};
.global .align 8 .b8 __cudart_i2opi_d[144] = {8, 93, 141, 31, 177, 95, 251, 107, 234, 146, 82, 138, 247, 57, 7, 61, 123, 241, 229, 235, 199, 186, 39, 117, 45, 234, 95, 158, 102, 63, 70, 79, 183, 9, 203, 39, 207, 126, 54, 109, 31, 109, 10, 90, 139, 17, 47, 239, 15, 152, 5, 222, 255, 151, 248, 31, 59, 40, 249, 189, 139, 95, 132, 156, 244, 57, 83, 131, 57, 214, 145, 57, 65, 126, 95, 180, 38, 112, 156, 233, 132, 68, 187, 46, 245, 53, 130, 232, 62, 167, 41, 177, 28, 235, 29, 254, 28, 146, 209, 9, 234, 46, 73, 6, 224, 210, 77, 66, 58, 110, 36, 183, 97, 197, 187, 222, 171, 99, 81, 254, 65, 144, 67, 60, 153, 149, 98, 219, 192, 221, 52, 245, 209, 87, 39, 252, 41, 21, 68, 78, 110, 131, 249, 162};
.global .align 16 .b8 __cudart_sin_cos_coeffs[128] = {70, 210, 176, 44, 241, 229, 90, 190, 146, 227, 172, 105, 227, 29, 199, 62, 161, 98, 219, 25, 160, 1, 42, 191, 24, 8, 17, 17, 17, 17, 129, 63, 84, 85, 85, 85, 85, 85, 197, 191, 0, 0, 0, 0, 0, 0, 0, 0, 0, 0, 0, 0, 0, 0, 0, 0, 100, 129, 253, 32, 131, 255, 168, 189, 40, 133, 239, 193, 167, 238, 33, 62, 217, 230, 6, 142, 79, 126, 146, 190, 233, 188, 221, 25, 160, 1, 250, 62, 71, 93, 193, 22, 108, 193, 86, 191, 81, 85, 85, 85, 85, 85, 165, 63, 0, 0, 0, 0, 0, 0, 224, 191, 0, 0, 0, 0, 0, 0, 240, 63};

.visible .entry _Z16multiply_and_addPsPfS0_(
	.param .u64 .ptr .align 1 _Z16multiply_and_addPsPfS0__param_0,
	.param .u64 .ptr .align 1 _Z16multiply_and_addPsPfS0__param_1,
	.param .u64 .ptr .align 1 _Z16multiply_and_addPsPfS0__param_2
)
{
	.reg .pred 	%p<16>;
	.reg .b16 	%rs<5>;
	.reg .b32 	%r<81>;
	.reg .b32 	%f<123>;
	.reg .b64 	%rd<19>;
	// demoted variable
	.shared .align 4 .b8 _ZZ16multiply_and_addPsPfS0_E5itemp[4096];
	// demoted variable
	.shared .align 4 .b8 _ZZ16multiply_and_addPsPfS0_E5qtemp[4096];
	ld.param.u64 	%rd2, [_Z16multiply_and_addPsPfS0__param_0];
	ld.param.u64 	%rd1, [_Z16multiply_and_addPsPfS0__param_1];
	ld.param.u64 	%rd3, [_Z16multiply_and_addPsPfS0__param_2];
	cvta.to.global.u64 	%rd4, %rd3;
	cvta.to.global.u64 	%rd5, %rd2;
	mov.u32 	%r31, %tid.y;
	mov.u32 	%r1, %ntid.x;
	mov.u32 	%r2, %tid.x;
	mad.lo.s32 	%r3, %r31, %r1, %r2;
	mov.u32 	%r4, %ctaid.x;
	mul.lo.s32 	%r32, %r4, %r1;
	cvt.rn.f32.u32 	%f27, %r32;
	shl.b32 	%r33, %r2, 2;
	cvt.rn.f32.u32 	%f28, %r33;
	fma.rn.f32 	%f29, %f27, 0f3F000000, %f28;
	cvt.rzi.u32.f32 	%r34, %f29;
	mov.u32 	%r35, %ntid.y;
	mov.u32 	%r36, %ctaid.y;
	mad.lo.s32 	%r5, %r31, %r35, %r36;
	mad.lo.s32 	%r37, %r5, %r1, %r34;
	mul.wide.u32 	%rd6, %r37, 2;
	add.s64 	%rd7, %rd5, %rd6;
	ld.global.u16 	%rs1, [%rd7];
	cvt.rn.f32.s16 	%f30, %rs1;
	add.s32 	%r38, %r37, 1;
	mul.wide.u32 	%rd8, %r38, 2;
	add.s64 	%rd9, %rd5, %rd8;
	ld.global.u16 	%rs2, [%rd9];
	cvt.rn.f32.s16 	%f31, %rs2;
	add.s32 	%r39, %r37, 2;
	mul.wide.u32 	%rd10, %r39, 2;
	add.s64 	%rd11, %rd5, %rd10;
	ld.global.u16 	%rs3, [%rd11];
	cvt.rn.f32.s16 	%f32, %rs3;
	add.s32 	%r40, %r37, 3;
	mul.wide.u32 	%rd12, %r40, 2;
	add.s64 	%rd13, %rd5, %rd12;
	ld.global.u16 	%rs4, [%rd13];
	cvt.rn.f32.s16 	%f33, %rs4;
	mul.lo.s32 	%r41, %r33, %r31;
	mul.wide.u32 	%rd14, %r41, 4;
	add.s64 	%rd15, %rd4, %rd14;
	ld.global.f32 	%f34, [%rd15];
	mul.f32 	%f35, %f34, %f30;
	mul.f32 	%f36, %f34, %f31;
	sub.f32 	%f37, %f35, %f36;
	fma.rn.f32 	%f38, %f34, %f32, %f37;
	mul.f32 	%f39, %f34, %f33;
	sub.f32 	%f40, %f38, %f39;
	shl.b32 	%r42, %r3, 2;
	mov.u32 	%r43, _ZZ16multiply_and_addPsPfS0_E5itemp;
	add.s32 	%r6, %r43, %r42;
	st.shared.f32 	[%r6], %f40;
	add.f32 	%f41, %f36, %f35;
	add.f32 	%f42, %f39, %f41;
	fma.rn.f32 	%f43, %f34, %f32, %f42;
	mov.u32 	%r44, _ZZ16multiply_and_addPsPfS0_E5qtemp;
	add.s32 	%r7, %r44, %r42;
	st.shared.f32 	[%r7], %f43;
	bar.sync 	0;
	and.b32  	%r45, %r1, 1;
	setp.eq.b32 	%p1, %r45, 1;
	mov.u32 	%r73, %r1;
	@%p1 bra 	$L__BB0_5;
	mov.u32 	%r72, %r1;
$L__BB0_2:
	shr.u32 	%r73, %r72, 1;
	setp.ge.u32 	%p2, %r2, %r73;
	@%p2 bra 	$L__BB0_4;
	shl.b32 	%r46, %r72, 1;
	add.s32 	%r47, %r6, %r46;
	ld.shared.f32 	%f44, [%r47];
	ld.shared.f32 	%f45, [%r6];
	add.f32 	%f46, %f44, %f45;
	st.shared.f32 	[%r6], %f46;
	add.s32 	%r48, %r7, %r46;
	ld.shared.f32 	%f47, [%r48];
	ld.shared.f32 	%f48, [%r7];
	add.f32 	%f49, %f47, %f48;
	st.shared.f32 	[%r7], %f49;
$L__BB0_4:
	bar.sync 	0;
	and.b32  	%r49, %r72, 2;
	setp.eq.s32 	%p3, %r49, 0;
	mov.u32 	%r72, %r73;
	@%p3 bra 	$L__BB0_2;
$L__BB0_5:
	setp.ne.s32 	%p4, %r2, 0;
	setp.lt.u32 	%p5, %r73, 2;
	or.pred  	%p6, %p4, %p5;
	@%p6 bra 	$L__BB0_19;
	ld.shared.f32 	%f121, [%r6];
	ld.shared.f32 	%f122, [%r7];
	add.s32 	%r11, %r73, -1;
	add.s32 	%r51, %r73, -2;
	and.b32  	%r12, %r11, 7;
	setp.lt.u32 	%p7, %r51, 7;
	mov.b32 	%r79, 1;
	@%p7 bra 	$L__BB0_10;
	and.b32  	%r53, %r11, -8;
	neg.s32 	%r77, %r53;
	add.s32 	%r55, %r42, 16;
	add.s32 	%r75, %r43, %r55;
	add.s32 	%r74, %r44, %r55;
	mov.b32 	%r76, 0;
$L__BB0_8:
	.pragma "nounroll";
	ld.shared.f32 	%f51, [%r75+-12];
	add.f32 	%f52, %f51, %f121;
	ld.shared.f32 	%f53, [%r74+-12];
	add.f32 	%f54, %f53, %f122;
	ld.shared.f32 	%f55, [%r75+-8];
	add.f32 	%f56, %f55, %f52;
	ld.shared.f32 	%f57, [%r74+-8];
	add.f32 	%f58, %f57, %f54;
	ld.shared.f32 	%f59, [%r75+-4];
	add.f32 	%f60, %f59, %f56;
	ld.shared.f32 	%f61, [%r74+-4];
	add.f32 	%f62, %f61, %f58;
	ld.shared.f32 	%f63, [%r75];
	add.f32 	%f64, %f63, %f60;
	ld.shared.f32 	%f65, [%r74];
	add.f32 	%f66, %f65, %f62;
	ld.shared.f32 	%f67, [%r75+4];
	add.f32 	%f68, %f67, %f64;
	ld.shared.f32 	%f69, [%r74+4];
	add.f32 	%f70, %f69, %f66;
	ld.shared.f32 	%f71, [%r75+8];
	add.f32 	%f72, %f71, %f68;
	ld.shared.f32 	%f73, [%r74+8];
	add.f32 	%f74, %f73, %f70;
	ld.shared.f32 	%f75, [%r75+12];
	add.f32 	%f76, %f75, %f72;
	ld.shared.f32 	%f77, [%r74+12];
	add.f32 	%f78, %f77, %f74;
	ld.shared.f32 	%f79, [%r75+16];
	add.f32 	%f121, %f79, %f76;
	ld.shared.f32 	%f80, [%r74+16];
	add.f32 	%f122, %f80, %f78;
	add.s32 	%r77, %r77, 8;
	add.s32 	%r76, %r76, 8;
	add.s32 	%r75, %r75, 32;
	add.s32 	%r74, %r74, 32;
	setp.ne.s32 	%p8, %r77, 0;
	@%p8 bra 	$L__BB0_8;
	add.s32 	%r79, %r76, 1;
$L__BB0_10:
	setp.eq.s32 	%p9, %r12, 0;
	@%p9 bra 	$L__BB0_18;
	and.b32  	%r26, %r11, 3;
	setp.lt.u32 	%p10, %r12, 4;
	@%p10 bra 	$L__BB0_13;
	shl.b32 	%r58, %r79, 2;
	add.s32 	%r59, %r6, %r58;
	ld.shared.f32 	%f82, [%r59];
	add.f32 	%f83, %f82, %f121;
	add.s32 	%r60, %r7, %r58;
	ld.shared.f32 	%f84, [%r60];
	add.f32 	%f85, %f84, %f122;
	ld.shared.f32 	%f86, [%r59+4];
	add.f32 	%f87, %f86, %f83;
	ld.shared.f32 	%f88, [%r60+4];
	add.f32 	%f89, %f88, %f85;
	ld.shared.f32 	%f90, [%r59+8];
	add.f32 	%f91, %f90, %f87;
	ld.shared.f32 	%f92, [%r60+8];
	add.f32 	%f93, %f92, %f89;
	ld.shared.f32 	%f94, [%r59+12];
	add.f32 	%f121, %f94, %f91;
	ld.shared.f32 	%f95, [%r60+12];
	add.f32 	%f122, %f95, %f93;
	add.s32 	%r79, %r79, 4;
$L__BB0_13:
	setp.eq.s32 	%p11, %r26, 0;
	@%p11 bra 	$L__BB0_18;
	setp.eq.s32 	%p12, %r26, 1;
	@%p12 bra 	$L__BB0_16;
	shl.b32 	%r61, %r79, 2;
	add.s32 	%r62, %r6, %r61;
	ld.shared.f32 	%f97, [%r62];
	add.f32 	%f98, %f97, %f121;
	add.s32 	%r63, %r7, %r61;
	ld.shared.f32 	%f99, [%r63];
	add.f32 	%f100, %f99, %f122;
	ld.shared.f32 	%f101, [%r62+4];
	add.f32 	%f121, %f101, %f98;
	ld.shared.f32 	%f102, [%r63+4];
	add.f32 	%f122, %f102, %f100;
	add.s32 	%r79, %r79, 2;
$L__BB0_16:
	and.b32  	%r64, %r11, 1;
	setp.eq.b32 	%p13, %r64, 1;
	not.pred 	%p14, %p13;
	@%p14 bra 	$L__BB0_18;
	shl.b32 	%r65, %r79, 2;
	add.s32 	%r66, %r6, %r65;
	ld.shared.f32 	%f103, [%r66];
	add.f32 	%f121, %f103, %f121;
	add.s32 	%r67, %r7, %r65;
	ld.shared.f32 	%f104, [%r67];
	add.f32 	%f122, %f104, %f122;
$L__BB0_18:
	st.shared.f32 	[%r6], %f121;
	st.shared.f32 	[%r7], %f122;
$L__BB0_19:
	setp.ne.s32 	%p15, %r2, 0;
	bar.sync 	0;
	@%p15 bra 	$L__BB0_21;
	ld.shared.f32 	%f105, [%r6];
	mul.lo.s32 	%r68, %r1, %r5;
	shl.b32 	%r69, %r68, 1;
	shl.b32 	%r70, %r4, 1;
	add.s32 	%r71, %r69, %r70;
	cvta.to.global.u64 	%rd16, %rd1;
	mul.wide.u32 	%rd17, %r71, 4;
	add.s64 	%rd18, %rd16, %rd17;
	st.global.f32 	[%rd18], %f105;
	ld.shared.f32 	%f106, [%r7];
	st.global.f32 	[%rd18+4], %f106;
$L__BB0_21:
	ret;

}
	// .globl	_Z16multiply_mix_addPsPfS0_
.visible .entry _Z16multiply_mix_addPsPfS0_(
	.param .u64 .ptr .align 1 _Z16multiply_mix_addPsPfS0__param_0,
	.param .u64 .ptr .align 1 _Z16multiply_mix_addPsPfS0__param_1,
	.param .u64 .ptr .align 1 _Z16multiply_mix_addPsPfS0__param_2
)
{
	.reg .pred 	%p<54>;
	.reg .b16 	%rs<5>;
	.reg .b32 	%r<174>;
	.reg .b32 	%f<164>;
	.reg .b64 	%rd<74>;
	.reg .b64 	%fd<102>;
	// demoted variable
	.shared .align 4 .b8 _ZZ16multiply_mix_addPsPfS0_E5itemp[4096];
	// demoted variable
	.shared .align 4 .b8 _ZZ16multiply_mix_addPsPfS0_E5qtemp[4096];
	ld.param.u64 	%rd18, [_Z16multiply_mix_addPsPfS0__param_0];
	ld.param.u64 	%rd19, [_Z16multiply_mix_addPsPfS0__param_1];
	ld.param.u64 	%rd20, [_Z16multiply_mix_addPsPfS0__param_2];
	mov.u32 	%r1, %tid.y;
	mov.u32 	%r2, %ntid.x;
	mov.u32 	%r3, %tid.x;
	mad.lo.s32 	%r4, %r1, %r2, %r3;
	mov.u32 	%r5, %ctaid.x;
	mul.lo.s32 	%r64, %r5, %r2;
	cvt.rn.f32.u32 	%f29, %r64;
	shl.b32 	%r6, %r3, 2;
	cvt.rn.f32.u32 	%f30, %r6;
	fma.rn.f32 	%f31, %f29, 0f40000000, %f30;
	cvt.rzi.u32.f32 	%r7, %f31;
	mov.u32 	%r65, %nctaid.x;
	mul.lo.s32 	%r66, %r2, %r65;
	shl.b32 	%r67, %r66, 2;
	setp.le.u32 	%p1, %r7, %r67;
	@%p1 bra 	$L__BB1_2;
	mov.u64 	%rd21, $str;
	cvta.global.u64 	%rd22, %rd21;
	mov.u64 	%rd23, $str$1;
	cvta.global.u64 	%rd24, %rd23;
	mov.u64 	%rd25, __unnamed_1;
	cvta.global.u64 	%rd26, %rd25;
	{ // callseq 0, 0
	.param .b64 param0;
	st.param.b64 	[param0], %rd22;
	.param .b64 param1;
	st.param.b64 	[param1], %rd24;
	.param .b32 param2;
	st.param.b32 	[param2], 134;
	.param .b64 param3;
	st.param.b64 	[param3], %rd26;
	.param .b64 param4;
	st.param.b64 	[param4], 1;
	call.uni 
	__assertfail, 
	(
	param0, 
	param1, 
	param2, 
	param3, 
	param4
	);
	} // callseq 0
$L__BB1_2:
	cvta.to.global.u64 	%rd27, %rd18;
	mul.lo.s32 	%r68, %r6, %r1;
	cvta.to.global.u64 	%rd28, %rd20;
	mul.wide.u32 	%rd29, %r68, 4;
	add.s64 	%rd1, %rd28, %rd29;
	ld.global.f32 	%f32, [%rd1];
	mov.u32 	%r8, %ctaid.y;
	mad.lo.s32 	%r69, %r8, %r2, %r7;
	mul.wide.u32 	%rd30, %r69, 2;
	add.s64 	%rd31, %rd27, %rd30;
	ld.global.u16 	%rs1, [%rd31];
	cvt.rn.f32.s16 	%f33, %rs1;
	mul.f32 	%f34, %f32, %f33;
	add.s32 	%r70, %r69, 1;
	mul.wide.u32 	%rd32, %r70, 2;
	add.s64 	%rd33, %rd27, %rd32;
	ld.global.u16 	%rs2, [%rd33];
	cvt.rn.f32.s16 	%f35, %rs2;
	mul.f32 	%f36, %f32, %f35;
	sub.f32 	%f37, %f34, %f36;
	add.s32 	%r71, %r69, 2;
	mul.wide.u32 	%rd34, %r71, 2;
	add.s64 	%rd35, %rd27, %rd34;
	ld.global.u16 	%rs3, [%rd35];
	cvt.rn.f32.s16 	%f38, %rs3;
	fma.rn.f32 	%f39, %f32, %f38, %f37;
	add.s32 	%r72, %r69, 3;
	mul.wide.u32 	%rd36, %r72, 2;
	add.s64 	%rd37, %rd27, %rd36;
	ld.global.u16 	%rs4, [%rd37];
	cvt.rn.f32.s16 	%f40, %rs4;
	mul.f32 	%f41, %f32, %f40;
	sub.f32 	%f42, %f39, %f41;
	shl.b32 	%r73, %r4, 2;
	mov.u32 	%r74, _ZZ16multiply_mix_addPsPfS0_E5itemp;
	add.s32 	%r9, %r74, %r73;
	st.shared.f32 	[%r9], %f42;
	add.f32 	%f43, %f36, %f34;
	add.f32 	%f44, %f43, %f41;
	fma.rn.f32 	%f45, %f32, %f38, %f44;
	mov.u32 	%r75, _ZZ16multiply_mix_addPsPfS0_E5qtemp;
	add.s32 	%r10, %r75, %r73;
	st.shared.f32 	[%r10], %f45;
	bar.sync 	0;
	and.b32  	%r76, %r2, 1;
	setp.eq.b32 	%p2, %r76, 1;
	mov.u32 	%r157, %r2;
	@%p2 bra 	$L__BB1_3;
	bra.uni 	$L__BB1_25;
$L__BB1_3:
	setp.eq.s32 	%p5, %r157, 0;
	mul.lo.s32 	%r81, %r157, -858993459;
	setp.gt.u32 	%p6, %r81, 858993459;
	or.pred  	%p7, %p5, %p6;
	@%p7 bra 	$L__BB1_7;
$L__BB1_4:
	mul.hi.u32 	%r82, %r157, -858993459;
	shr.u32 	%r15, %r82, 2;
	setp.ge.u32 	%p8, %r3, %r15;
	@%p8 bra 	$L__BB1_6;
	ld.shared.f32 	%f52, [%r9];
	shl.b32 	%r83, %r15, 2;
	add.s32 	%r84, %r9, %r83;
	ld.shared.f32 	%f53, [%r84];
	add.f32 	%f54, %f52, %f53;
	add.s32 	%r85, %r84, %r83;
	ld.shared.f32 	%f55, [%r85];
	add.f32 	%f56, %f54, %f55;
	add.s32 	%r86, %r85, %r83;
	ld.shared.f32 	%f57, [%r86];
	add.f32 	%f58, %f56, %f57;
	add.s32 	%r87, %r86, %r83;
	ld.shared.f32 	%f59, [%r87];
	add.f32 	%f60, %f58, %f59;
	st.shared.f32 	[%r9], %f60;
	ld.shared.f32 	%f61, [%r10];
	add.s32 	%r88, %r10, %r83;
	ld.shared.f32 	%f62, [%r88];
	add.f32 	%f63, %f61, %f62;
	add.s32 	%r89, %r88, %r83;
	ld.shared.f32 	%f64, [%r89];
	add.f32 	%f65, %f63, %f64;
	add.s32 	%r90, %r89, %r83;
	ld.shared.f32 	%f66, [%r90];
	add.f32 	%f67, %f65, %f66;
	add.s32 	%r91, %r90, %r83;
	ld.shared.f32 	%f68, [%r91];
	add.f32 	%f69, %f67, %f68;
	st.shared.f32 	[%r10], %f69;
$L__BB1_6:
	bar.sync 	0;
	setp.gt.u32 	%p9, %r157, 4;
	mul.lo.s32 	%r92, %r15, -858993459;
	setp.lt.u32 	%p10, %r92, 858993460;
	and.pred  	%p11, %p9, %p10;
	mov.u32 	%r157, %r15;
	@%p11 bra 	$L__BB1_4;
$L__BB1_7:
	setp.ne.s32 	%p12, %r3, 0;
	setp.lt.u32 	%p13, %r157, 2;
	or.pred  	%p14, %p12, %p13;
	@%p14 bra 	$L__BB1_21;
	ld.shared.f32 	%f162, [%r9];
	ld.shared.f32 	%f163, [%r10];
	add.s32 	%r17, %r157, -1;
	add.s32 	%r94, %r157, -2;
	and.b32  	%r18, %r17, 7;
	setp.lt.u32 	%p15, %r94, 7;
	mov.b32 	%r163, 1;
	@%p15 bra 	$L__BB1_12;
	and.b32  	%r96, %r17, -8;
	neg.s32 	%r161, %r96;
	add.s32 	%r98, %r73, 16;
	add.s32 	%r159, %r74, %r98;
	add.s32 	%r158, %r75, %r98;
	mov.b32 	%r160, 0;
$L__BB1_10:
	.pragma "nounroll";
	ld.shared.f32 	%f71, [%r159+-12];
	add.f32 	%f72, %f71, %f162;
	ld.shared.f32 	%f73, [%r158+-12];
	add.f32 	%f74, %f73, %f163;
	ld.shared.f32 	%f75, [%r159+-8];
	add.f32 	%f76, %f75, %f72;
	ld.shared.f32 	%f77, [%r158+-8];
	add.f32 	%f78, %f77, %f74;
	ld.shared.f32 	%f79, [%r159+-4];
	add.f32 	%f80, %f79, %f76;
	ld.shared.f32 	%f81, [%r158+-4];
	add.f32 	%f82, %f81, %f78;
	ld.shared.f32 	%f83, [%r159];
	add.f32 	%f84, %f83, %f80;
	ld.shared.f32 	%f85, [%r158];
	add.f32 	%f86, %f85, %f82;
	ld.shared.f32 	%f87, [%r159+4];
	add.f32 	%f88, %f87, %f84;
	ld.shared.f32 	%f89, [%r158+4];
	add.f32 	%f90, %f89, %f86;
	ld.shared.f32 	%f91, [%r159+8];
	add.f32 	%f92, %f91, %f88;
	ld.shared.f32 	%f93, [%r158+8];
	add.f32 	%f94, %f93, %f90;
	ld.shared.f32 	%f95, [%r159+12];
	add.f32 	%f96, %f95, %f92;
	ld.shared.f32 	%f97, [%r158+12];
	add.f32 	%f98, %f97, %f94;
	ld.shared.f32 	%f99, [%r159+16];
	add.f32 	%f162, %f99, %f96;
	ld.shared.f32 	%f100, [%r158+16];
	add.f32 	%f163, %f100, %f98;
	add.s32 	%r161, %r161, 8;
	add.s32 	%r160, %r160, 8;
	add.s32 	%r159, %r159, 32;
	add.s32 	%r158, %r158, 32;
	setp.ne.s32 	%p16, %r161, 0;
	@%p16 bra 	$L__BB1_10;
	add.s32 	%r163, %r160, 1;
$L__BB1_12:
	setp.eq.s32 	%p17, %r18, 0;
	@%p17 bra 	$L__BB1_20;
	and.b32  	%r32, %r17, 3;
	setp.lt.u32 	%p18, %r18, 4;
	@%p18 bra 	$L__BB1_15;
	shl.b32 	%r101, %r163, 2;
	add.s32 	%r102, %r9, %r101;
	ld.shared.f32 	%f102, [%r102];
	add.f32 	%f103, %f102, %f162;
	add.s32 	%r103, %r10, %r101;
	ld.shared.f32 	%f104, [%r103];
	add.f32 	%f105, %f104, %f163;
	ld.shared.f32 	%f106, [%r102+4];
	add.f32 	%f107, %f106, %f103;
	ld.shared.f32 	%f108, [%r103+4];
	add.f32 	%f109, %f108, %f105;
	ld.shared.f32 	%f110, [%r102+8];
	add.f32 	%f111, %f110, %f107;
	ld.shared.f32 	%f112, [%r103+8];
	add.f32 	%f113, %f112, %f109;
	ld.shared.f32 	%f114, [%r102+12];
	add.f32 	%f162, %f114, %f111;
	ld.shared.f32 	%f115, [%r103+12];
	add.f32 	%f163, %f115, %f113;
	add.s32 	%r163, %r163, 4;
$L__BB1_15:
	setp.eq.s32 	%p19, %r32, 0;
	@%p19 bra 	$L__BB1_20;
	setp.eq.s32 	%p20, %r32, 1;
	@%p20 bra 	$L__BB1_18;
	shl.b32 	%r104, %r163, 2;
	add.s32 	%r105, %r9, %r104;
	ld.shared.f32 	%f117, [%r105];
	add.f32 	%f118, %f117, %f162;
	add.s32 	%r106, %r10, %r104;
	ld.shared.f32 	%f119, [%r106];
	add.f32 	%f120, %f119, %f163;
	ld.shared.f32 	%f121, [%r105+4];
	add.f32 	%f162, %f121, %f118;
	ld.shared.f32 	%f122, [%r106+4];
	add.f32 	%f163, %f122, %f120;
	add.s32 	%r163, %r163, 2;
$L__BB1_18:
	and.b32  	%r107, %r17, 1;
	setp.eq.b32 	%p21, %r107, 1;
	not.pred 	%p22, %p21;
	@%p22 bra 	$L__BB1_20;
	shl.b32 	%r108, %r163, 2;
	add.s32 	%r109, %r9, %r108;
	ld.shared.f32 	%f123, [%r109];
	add.f32 	%f162, %f123, %f162;
	add.s32 	%r110, %r10, %r108;
	ld.shared.f32 	%f124, [%r110];
	add.f32 	%f163, %f124, %f163;
$L__BB1_20:
	st.shared.f32 	[%r9], %f162;
	st.shared.f32 	[%r10], %f163;
$L__BB1_21:
	setp.ne.s32 	%p23, %r3, 0;
	bar.sync 	0;
	@%p23 bra 	$L__BB1_55;
	ld.global.f32 	%f125, [%rd1];
	div.rn.f32 	%f126, %f125, %f125;
	abs.f32 	%f127, %f126;
	setp.gt.f32 	%p24, %f127, 0f3F800000;
	rcp.approx.ftz.f32 	%f128, %f127;
	selp.f32 	%f129, %f128, %f127, %p24;
	mul.f32 	%f130, %f129, %f129;
	fma.rn.f32 	%f131, %f130, 0f3B2090AA, 0fBC6BE14F;
	fma.rn.f32 	%f132, %f131, %f130, 0f3D23397E;
	fma.rn.f32 	%f133, %f132, %f130, 0fBD948A7A;
	fma.rn.f32 	%f134, %f133, %f130, 0f3DD76B21;
	fma.rn.f32 	%f135, %f134, %f130, 0fBE111E88;
	fma.rn.f32 	%f136, %f135, %f130, 0f3E4CAF60;
	fma.rn.f32 	%f137, %f136, %f130, 0fBEAAAA27;
	mul.f32 	%f138, %f130, %f137;
	fma.rn.f32 	%f139, %f138, %f129, %f129;
	neg.f32 	%f140, %f139;
	fma.rn.f32 	%f141, 0f3F6EE581, 0f3FD774EB, %f140;
	selp.f32 	%f142, %f141, %f139, %p24;
	setp.num.f32 	%p25, %f127, %f127;
	copysign.f32 	%f143, %f126, %f142;
	selp.f32 	%f144, %f143, %f142, %p25;
	sub.f32 	%f145, %f144, %f144;
	cvt.f64.f32 	%fd24, %f145;
	cvt.rn.f64.u32 	%fd25, %r2;
	mul.f64 	%fd1, %fd25, %fd24;
	{
	.reg .b32 %temp; 
	mov.b64 	{%temp, %r111}, %fd1;
	}
	and.b32  	%r112, %r111, 2147483647;
	{
	.reg .b32 %temp; 
	mov.b64 	{%r113, %temp}, %fd1;
	}
	mov.f64 	%fd26, 0d401921FB54442D18;
	{
	.reg .b32 %temp; 
	mov.b64 	{%temp, %r114}, %fd26;
	}
	and.b32  	%r116, %r114, 2147483647;
	{
	.reg .b32 %temp; 
	mov.b64 	{%r117, %temp}, %fd26;
	}
	mov.b64 	%fd96, {%r113, %r112};
	mov.b64 	%fd97, {%r117, %r116};
	max.u32 	%r118, %r112, %r116;
	setp.lt.u32 	%p26, %r118, 2146435072;
	@%p26 bra 	$L__BB1_29;
	setp.num.f64 	%p42, %fd96, %fd96;
	setp.num.f64 	%p43, %fd97, %fd97;
	and.pred  	%p44, %p42, %p43;
	@%p44 bra 	$L__BB1_28;
	mov.f64 	%fd36, 0d401921FB54442D18;
	add.rn.f64 	%fd98, %fd1, %fd36;
	bra.uni 	$L__BB1_45;
$L__BB1_25:
	shr.u32 	%r13, %r157, 1;
	setp.ge.u32 	%p3, %r3, %r13;
	@%p3 bra 	$L__BB1_27;
	shl.b32 	%r77, %r157, 1;
	add.s32 	%r78, %r9, %r77;
	ld.shared.f32 	%f46, [%r78];
	ld.shared.f32 	%f47, [%r9];
	add.f32 	%f48, %f46, %f47;
	st.shared.f32 	[%r9], %f48;
	add.s32 	%r79, %r10, %r77;
	ld.shared.f32 	%f49, [%r79];
	ld.shared.f32 	%f50, [%r10];
	add.f32 	%f51, %f49, %f50;
	st.shared.f32 	[%r10], %f51;
$L__BB1_27:
	bar.sync 	0;
	and.b32  	%r80, %r157, 2;
	setp.eq.s32 	%p4, %r80, 0;
	mov.u32 	%r157, %r13;
	@%p4 bra 	$L__BB1_25;
	bra.uni 	$L__BB1_3;
$L__BB1_28:
	setp.eq.f64 	%p45, %fd96, 0d7FF0000000000000;
	selp.f64 	%fd98, 0dFFF8000000000000, %fd1, %p45;
	bra.uni 	$L__BB1_45;
$L__BB1_29:
	setp.eq.f64 	%p27, %fd97, 0d0000000000000000;
	mov.f64 	%fd98, 0dFFF8000000000000;
	@%p27 bra 	$L__BB1_45;
	setp.ltu.f64 	%p28, %fd96, %fd97;
	mov.f64 	%fd98, %fd1;
	@%p28 bra 	$L__BB1_45;
	{
	.reg .b32 %temp; 
	mov.b64 	{%temp, %r119}, %fd96;
	}
	shr.u32 	%r165, %r119, 20;
	{
	.reg .b32 %temp; 
	mov.b64 	{%temp, %r38}, %fd97;
	}
	shr.u32 	%r166, %r38, 20;
	setp.gt.u32 	%p29, %r119, 1048575;
	@%p29 bra 	$L__BB1_33;
	mul.f64 	%fd96, %fd96, 0d4350000000000000;
	{
	.reg .b32 %temp; 
	mov.b64 	{%temp, %r120}, %fd96;
	}
	shr.u32 	%r121, %r120, 20;
	add.s32 	%r122, %r165, %r121;
	add.s32 	%r165, %r122, -54;
$L__BB1_33:
	setp.gt.u32 	%p30, %r38, 1048575;
	@%p30 bra 	$L__BB1_35;
	mul.f64 	%fd97, %fd97, 0d4350000000000000;
	{
	.reg .b32 %temp; 
	mov.b64 	{%temp, %r123}, %fd97;
	}
	shr.u32 	%r124, %r123, 20;
	add.s32 	%r125, %r166, %r124;
	add.s32 	%r166, %r125, -54;
$L__BB1_35:
	mov.b64 	%rd39, %fd96;
	mov.b64 	%rd40, %fd97;
	and.b64  	%rd41, %rd39, 4503599627370495;
	or.b64  	%rd69, %rd41, 4503599627370496;
	and.b64  	%rd42, %rd40, 4503599627370495;
	or.b64  	%rd3, %rd42, 4503599627370496;
	sub.s32 	%r44, %r165, %r166;
	min.s32 	%r45, %r44, 0;
	add.s32 	%r126, %r166, %r45;
	sub.s32 	%r127, %r165, %r126;
	add.s32 	%r128, %r127, 1;
	and.b32  	%r46, %r128, 3;
	setp.eq.s32 	%p31, %r46, 0;
	mov.u32 	%r169, %r44;
	@%p31 bra 	$L__BB1_38;
	neg.s32 	%r167, %r46;
	mov.u32 	%r169, %r44;
$L__BB1_37:
	.pragma "nounroll";
	sub.s64 	%rd43, %rd69, %rd3;
	mov.b64 	%fd28, %rd43;
	{
	.reg .b32 %temp; 
	mov.b64 	{%temp, %r129}, %fd28;
	}
	setp.lt.s32 	%p32, %r129, 0;
	selp.b64 	%rd72, %rd69, %rd43, %p32;
	shl.b64 	%rd69, %rd72, 1;
	add.s32 	%r169, %r169, -1;
	add.s32 	%r167, %r167, 1;
	setp.ne.s32 	%p33, %r167, 0;
	@%p33 bra 	$L__BB1_37;
$L__BB1_38:
	sub.s32 	%r130, %r44, %r45;
	setp.lt.u32 	%p34, %r130, 3;
	@%p34 bra 	$L__BB1_40;
$L__BB1_39:
	sub.s64 	%rd44, %rd69, %rd3;
	mov.b64 	%fd29, %rd44;
	{
	.reg .b32 %temp; 
	mov.b64 	{%temp, %r131}, %fd29;
	}
	setp.lt.s32 	%p35, %r131, 0;
	selp.b64 	%rd45, %rd69, %rd44, %p35;
	shl.b64 	%rd46, %rd45, 1;
	sub.s64 	%rd47, %rd46, %rd3;
	mov.b64 	%fd30, %rd47;
	{
	.reg .b32 %temp; 
	mov.b64 	{%temp, %r132}, %fd30;
	}
	setp.lt.s32 	%p36, %r132, 0;
	selp.b64 	%rd48, %rd46, %rd47, %p36;
	shl.b64 	%rd49, %rd48, 1;
	sub.s64 	%rd50, %rd49, %rd3;
	mov.b64 	%fd31, %rd50;
	{
	.reg .b32 %temp; 
	mov.b64 	{%temp, %r133}, %fd31;
	}
	setp.lt.s32 	%p37, %r133, 0;
	selp.b64 	%rd51, %rd49, %rd50, %p37;
	shl.b64 	%rd52, %rd51, 1;
	sub.s64 	%rd53, %rd52, %rd3;
	mov.b64 	%fd32, %rd53;
	{
	.reg .b32 %temp; 
	mov.b64 	{%temp, %r134}, %fd32;
	}
	setp.lt.s32 	%p38, %r134, 0;
	selp.b64 	%rd72, %rd52, %rd53, %p38;
	shl.b64 	%rd69, %rd72, 1;
	add.s32 	%r54, %r169, -4;
	setp.gt.s32 	%p39, %r169, 3;
	mov.u32 	%r169, %r54;
	@%p39 bra 	$L__BB1_39;
$L__BB1_40:
	and.b64  	%rd13, %rd72, 9223372036854775807;
	setp.eq.s64 	%p40, %rd13, 0;
	mov.b64 	%rd73, 0;
	@%p40 bra 	$L__BB1_44;
	mov.b64 	%fd33, %rd13;
	mul.f64 	%fd34, %fd33, 0d4350000000000000;
	{
	.reg .b32 %temp; 
	mov.b64 	{%temp, %r135}, %fd34;
	}
	shr.u32 	%r136, %r135, 20;
	sub.s32 	%r137, 55, %r136;
	sub.s32 	%r55, %r166, %r137;
	shl.b64 	%rd14, %rd13, %r137;
	setp.gt.s32 	%p41, %r55, 0;
	@%p41 bra 	$L__BB1_43;
	sub.s32 	%r139, 1, %r55;
	shr.u64 	%rd73, %rd14, %r139;
	bra.uni 	$L__BB1_44;
$L__BB1_43:
	add.s32 	%r138, %r55, -1;
	cvt.u64.u32 	%rd55, %r138;
	shl.b64 	%rd56, %rd55, 52;
	add.s64 	%rd73, %rd56, %rd14;
$L__BB1_44:
	mov.b64 	%fd35, %rd73;
	copysign.f64 	%fd98, %fd1, %fd35;
$L__BB1_45:
	cvt.rn.f64.u32 	%fd37, %r5;
	mul.f64 	%fd12, %fd98, %fd37;
	ld.shared.f32 	%f27, [%r9];
	abs.f64 	%fd13, %fd12;
	setp.neu.f64 	%p46, %fd13, 0d7FF0000000000000;
	@%p46 bra 	$L__BB1_47;
	mov.f64 	%fd43, 0d0000000000000000;
	mul.rn.f64 	%fd100, %fd12, %fd43;
	mov.b32 	%r172, 1;
	bra.uni 	$L__BB1_50;
$L__BB1_47:
	mul.f64 	%fd38, %fd12, 0d3FE45F306DC9C883;
	cvt.rni.s32.f64 	%r171, %fd38;
	cvt.rn.f64.s32 	%fd39, %r171;
	fma.rn.f64 	%fd40, %fd39, 0dBFF921FB54442D18, %fd12;
	fma.rn.f64 	%fd41, %fd39, 0dBC91A62633145C00, %fd40;
	fma.rn.f64 	%fd100, %fd39, 0dB97B839A252049C0, %fd41;
	setp.ltu.f64 	%p47, %fd13, 0d41E0000000000000;
	@%p47 bra 	$L__BB1_49;
	{ // callseq 1, 0
	.param .b64 param0;
	st.param.f64 	[param0], %fd12;
	.param .align 16 .b8 retval0[16];
	call.uni (retval0), 
	__internal_trig_reduction_slowpathd, 
	(
	param0
	);
	ld.param.f64 	%fd100, [retval0];
	ld.param.b32 	%r171, [retval0+8];
	} // callseq 1
$L__BB1_49:
	add.s32 	%r172, %r171, 1;
$L__BB1_50:
	setp.neu.f64 	%p48, %fd13, 0d7FF0000000000000;
	shl.b32 	%r142, %r172, 6;
	cvt.u64.u32 	%rd57, %r142;
	and.b64  	%rd58, %rd57, 64;
	mov.u64 	%rd59, __cudart_sin_cos_coeffs;
	add.s64 	%rd60, %rd59, %rd58;
	mul.rn.f64 	%fd44, %fd100, %fd100;
	and.b32  	%r143, %r172, 1;
	setp.eq.b32 	%p49, %r143, 1;
	selp.f64 	%fd45, 0dBDA8FF8320FD8164, 0d3DE5DB65F9785EBA, %p49;
	ld.global.nc.v2.f64 	{%fd46, %fd47}, [%rd60];
	fma.rn.f64 	%fd48, %fd45, %fd44, %fd46;
	fma.rn.f64 	%fd49, %fd48, %fd44, %fd47;
	ld.global.nc.v2.f64 	{%fd50, %fd51}, [%rd60+16];
	fma.rn.f64 	%fd52, %fd49, %fd44, %fd50;
	fma.rn.f64 	%fd53, %fd52, %fd44, %fd51;
	ld.global.nc.v2.f64 	{%fd54, %fd55}, [%rd60+32];
	fma.rn.f64 	%fd56, %fd53, %fd44, %fd54;
	fma.rn.f64 	%fd57, %fd56, %fd44, %fd55;
	fma.rn.f64 	%fd58, %fd57, %fd100, %fd100;
	fma.rn.f64 	%fd59, %fd57, %fd44, 0d3FF0000000000000;
	selp.f64 	%fd60, %fd59, %fd58, %p49;
	and.b32  	%r144, %r172, 2;
	setp.eq.s32 	%p50, %r144, 0;
	mov.f64 	%fd61, 0d0000000000000000;
	sub.f64 	%fd62, %fd61, %fd60;
	selp.f64 	%fd19, %fd60, %fd62, %p50;
	ld.shared.f32 	%f28, [%r10];
	@%p48 bra 	$L__BB1_52;
	mov.f64 	%fd68, 0d0000000000000000;
	mul.rn.f64 	%fd101, %fd12, %fd68;
	mov.b32 	%r173, 0;
	bra.uni 	$L__BB1_54;
$L__BB1_52:
	mul.f64 	%fd63, %fd12, 0d3FE45F306DC9C883;
	cvt.rni.s32.f64 	%r173, %fd63;
	cvt.rn.f64.s32 	%fd64, %r173;
	fma.rn.f64 	%fd65, %fd64, 0dBFF921FB54442D18, %fd12;
	fma.rn.f64 	%fd66, %fd64, 0dBC91A62633145C00, %fd65;
	fma.rn.f64 	%fd101, %fd64, 0dB97B839A252049C0, %fd66;
	setp.ltu.f64 	%p51, %fd13, 0d41E0000000000000;
	@%p51 bra 	$L__BB1_54;
	{ // callseq 2, 0
	.param .b64 param0;
	st.param.f64 	[param0], %fd12;
	.param .align 16 .b8 retval0[16];
	call.uni (retval0), 
	__internal_trig_reduction_slowpathd, 
	(
	param0
	);
	ld.param.f64 	%fd101, [retval0];
	ld.param.b32 	%r173, [retval0+8];
	} // callseq 2
$L__BB1_54:
	cvt.f64.f32 	%fd69, %f27;
	cvt.f64.f32 	%fd70, %f28;
	shl.b32 	%r147, %r173, 6;
	cvt.u64.u32 	%rd61, %r147;
	and.b64  	%rd62, %rd61, 64;
	add.s64 	%rd64, %rd59, %rd62;
	mul.rn.f64 	%fd71, %fd101, %fd101;
	and.b32  	%r148, %r173, 1;
	setp.eq.b32 	%p52, %r148, 1;
	selp.f64 	%fd72, 0dBDA8FF8320FD8164, 0d3DE5DB65F9785EBA, %p52;
	ld.global.nc.v2.f64 	{%fd73, %fd74}, [%rd64];
	fma.rn.f64 	%fd75, %fd72, %fd71, %fd73;
	fma.rn.f64 	%fd76, %fd75, %fd71, %fd74;
	ld.global.nc.v2.f64 	{%fd77, %fd78}, [%rd64+16];
	fma.rn.f64 	%fd79, %fd76, %fd71, %fd77;
	fma.rn.f64 	%fd80, %fd79, %fd71, %fd78;
	ld.global.nc.v2.f64 	{%fd81, %fd82}, [%rd64+32];
	fma.rn.f64 	%fd83, %fd80, %fd71, %fd81;
	fma.rn.f64 	%fd84, %fd83, %fd71, %fd82;
	fma.rn.f64 	%fd85, %fd84, %fd101, %fd101;
	fma.rn.f64 	%fd86, %fd84, %fd71, 0d3FF0000000000000;
	selp.f64 	%fd87, %fd86, %fd85, %p52;
	and.b32  	%r149, %r173, 2;
	setp.eq.s32 	%p53, %r149, 0;
	mov.f64 	%fd88, 0d0000000000000000;
	sub.f64 	%fd89, %fd88, %fd87;
	selp.f64 	%fd90, %fd87, %fd89, %p53;
	mul.f64 	%fd91, %fd90, %fd70;
	mul.f64 	%fd92, %fd19, %fd69;
	sub.f64 	%fd93, %fd92, %fd91;
	cvt.rn.f32.f64 	%f146, %fd93;
	st.shared.f32 	[%r9], %f146;
	mul.f64 	%fd94, %fd90, %fd69;
	fma.rn.f64 	%fd95, %fd19, %fd70, %fd94;
	cvt.rn.f32.f64 	%f147, %fd95;
	st.shared.f32 	[%r10], %f147;
	mov.u32 	%r150, %ntid.y;
	mad.lo.s32 	%r151, %r1, %r150, %r8;
	mul.lo.s32 	%r152, %r2, %r151;
	shl.b32 	%r153, %r152, 1;
	shl.b32 	%r154, %r5, 1;
	add.s32 	%r155, %r153, %r154;
	cvta.to.global.u64 	%rd65, %rd19;
	mul.wide.u32 	%rd66, %r155, 4;
	add.s64 	%rd67, %rd65, %rd66;
	st.global.f32 	[%rd67], %f146;
	st.global.f32 	[%rd67+4], %f147;
$L__BB1_55:
	ret;

}
.func  (.param .align 16 .b8 func_retval0[16]) __internal_trig_reduction_slowpathd(
	.param .b64 __internal_trig_reduction_slowpathd_param_0
)
{
	.local .align 8 .b8 	__local_depot2[40];
	.reg .b64 	%SP;
	.reg .b64 	%SPL;
	.reg .pred 	%p<10>;
	.reg .b32 	%r<47>;
	.reg .b64 	%rd<74>;
	.reg .b64 	%fd<5>;

	mov.u64 	%SPL, __local_depot2;
	ld.param.f64 	%fd4, [__internal_trig_reduction_slowpathd_param_0];
	add.u64 	%rd1, %SPL, 0;
	{
	.reg .b32 %temp; 
	mov.b64 	{%temp, %r1}, %fd4;
	}
	shr.u32 	%r2, %r1, 20;
	and.b32  	%r3, %r2, 2047;
	setp.eq.s32 	%p1, %r3, 2047;
	mov.b32 	%r46, 0;
	@%p1 bra 	$L__BB2_9;
	add.s32 	%r20, %r3, -1024;
	mov.b64 	%rd20, %fd4;
	shl.b64 	%rd2, %rd20, 11;
	shr.u32 	%r4, %r20, 6;
	sub.s32 	%r45, 15, %r4;
	sub.s32 	%r21, 19, %r4;
	setp.lt.u32 	%p2, %r20, 128;
	selp.b32 	%r6, 18, %r21, %p2;
	setp.ge.s32 	%p3, %r45, %r6;
	mov.b64 	%rd70, 0;
	@%p3 bra 	$L__BB2_4;
	add.s32 	%r23, %r6, %r4;
	neg.s32 	%r43, %r23;
	or.b64  	%rd3, %rd2, -9223372036854775808;
	mov.b64 	%rd70, 0;
	mov.b32 	%r42, 0;
	mov.u64 	%rd25, __cudart_i2opi_d;
	mov.u32 	%r44, %r45;
$L__BB2_3:
	.pragma "nounroll";
	mul.wide.s32 	%rd22, %r42, 8;
	add.s64 	%rd23, %rd1, %rd22;
	mul.wide.s32 	%rd24, %r44, 8;
	add.s64 	%rd26, %rd25, %rd24;
	ld.global.nc.u64 	%rd27, [%rd26];
	{
	.reg .u32 %r0, %r1, %r2, %r3, %alo, %ahi, %blo, %bhi, %clo, %chi;
	mov.b64 	{%alo,%ahi}, %rd27;
	mov.b64 	{%blo,%bhi}, %rd3;
	mov.b64 	{%clo,%chi}, %rd70;
	mad.lo.cc.u32 	%r0, %alo, %blo, %clo;
	madc.hi.cc.u32 	%r1, %alo, %blo, %chi;
	madc.hi.u32 	%r2, %alo, %bhi, 0;
	mad.lo.cc.u32 	%r1, %alo, %bhi, %r1;
	madc.hi.cc.u32 	%r2, %ahi, %blo, %r2;
	madc.hi.u32 	%r3, %ahi, %bhi, 0;
	mad.lo.cc.u32 	%r1, %ahi, %blo, %r1;
	madc.lo.cc.u32 	%r2, %ahi, %bhi, %r2;
	addc.u32 	%r3, %r3, 0;
	mov.b64 	%rd28, {%r0,%r1};
	mov.b64 	%rd70, {%r2,%r3};
	}
	st.local.u64 	[%rd23], %rd28;
	add.s32 	%r44, %r44, 1;
	add.s32 	%r43, %r43, 1;
	add.s32 	%r42, %r42, 1;
	setp.ne.s32 	%p4, %r43, -15;
	mov.u32 	%r45, %r6;
	@%p4 bra 	$L__BB2_3;
$L__BB2_4:
	cvt.s64.s32 	%rd29, %r45;
	cvt.u64.u32 	%rd30, %r4;
	add.s64 	%rd31, %rd30, %rd29;
	shl.b64 	%rd32, %rd31, 3;
	add.s64 	%rd33, %rd1, %rd32;
	st.local.u64 	[%rd33+-120], %rd70;
	and.b32  	%r15, %r2, 63;
	ld.local.u64 	%rd72, [%rd1+16];
	ld.local.u64 	%rd71, [%rd1+24];
	setp.eq.s32 	%p5, %r15, 0;
	@%p5 bra 	$L__BB2_6;
	shl.b64 	%rd34, %rd71, %r15;
	shr.u64 	%rd35, %rd72, 1;
	xor.b32  	%r24, %r15, 63;
	shr.u64 	%rd36, %rd35, %r24;
	or.b64  	%rd71, %rd34, %rd36;
	ld.local.u64 	%rd37, [%rd1+8];
	shl.b64 	%rd38, %rd72, %r15;
	shr.u64 	%rd39, %rd37, 1;
	shr.u64 	%rd40, %rd39, %r24;
	or.b64  	%rd72, %rd38, %rd40;
$L__BB2_6:
	and.b32  	%r25, %r1, -2147483648;
	shr.u64 	%rd41, %rd71, 62;
	cvt.u32.u64 	%r26, %rd41;
	mov.b64 	{%r27, %r28}, %rd71;
	mov.b64 	{%r29, %r30}, %rd72;
	shf.l.wrap.b32 	%r31, %r30, %r27, 2;
	shf.l.wrap.b32 	%r32, %r27, %r28, 2;
	mov.b64 	%rd42, {%r31, %r32};
	shl.b64 	%rd43, %rd72, 2;
	shr.u64 	%rd44, %rd42, 63;
	cvt.u32.u64 	%r33, %rd44;
	add.s32 	%r34, %r33, %r26;
	setp.eq.s32 	%p6, %r25, 0;
	neg.s32 	%r35, %r34;
	selp.b32 	%r46, %r34, %r35, %p6;
	setp.gt.s64 	%p7, %rd42, -1;
	mov.b64 	%rd45, 0;
	{
	.reg .u32 %r0, %r1, %r2, %r3, %a0, %a1, %a2, %a3, %b0, %b1, %b2, %b3;
	mov.b64 	{%a0,%a1}, %rd45;
	mov.b64 	{%a2,%a3}, %rd45;
	mov.b64 	{%b0,%b1}, %rd43;
	mov.b64 	{%b2,%b3}, %rd42;
	sub.cc.u32 	%r0, %a0, %b0;
	subc.cc.u32 	%r1, %a1, %b1;
	subc.cc.u32 	%r2, %a2, %b2;
	subc.u32 	%r3, %a3, %b3;
	mov.b64 	%rd46, {%r0,%r1};
	mov.b64 	%rd47, {%r2,%r3};
	}
	xor.b32  	%r36, %r25, -2147483648;
	selp.b64 	%rd73, %rd42, %rd47, %p7;
	selp.b64 	%rd14, %rd43, %rd46, %p7;
	selp.b32 	%r17, %r25, %r36, %p7;
	clz.b64 	%r37, %rd73;
	cvt.u64.u32 	%rd15, %r37;
	setp.eq.s32 	%p8, %r37, 0;
	@%p8 bra 	$L__BB2_8;
	cvt.u32.u64 	%r38, %rd15;
	and.b32  	%r39, %r38, 63;
	shl.b64 	%rd48, %rd73, %r39;
	shr.u64 	%rd49, %rd14, 1;
	not.b32 	%r40, %r38;
	and.b32  	%r41, %r40, 63;
	shr.u64 	%rd50, %rd49, %r41;
	or.b64  	%rd73, %rd48, %rd50;
$L__BB2_8:
	mov.b64 	%rd51, -3958705157555305931;
	{
	.reg .u32 %r0, %r1, %r2, %r3, %alo, %ahi, %blo, %bhi;
	mov.b64 	{%alo,%ahi}, %rd73;
	mov.b64 	{%blo,%bhi}, %rd51;
	mul.lo.u32 	%r0, %alo, %blo;
	mul.hi.u32 	%r1, %alo, %blo;
	mad.lo.cc.u32 	%r1, %alo, %bhi, %r1;
	madc.hi.u32 	%r2, %alo, %bhi, 0;
	mad.lo.cc.u32 	%r1, %ahi, %blo, %r1;
	madc.hi.cc.u32 	%r2, %ahi, %blo, %r2;
	madc.hi.u32 	%r3, %ahi, %bhi, 0;
	mad.lo.cc.u32 	%r2, %ahi, %bhi, %r2;
	addc.u32 	%r3, %r3, 0;
	mov.b64 	%rd52, {%r0,%r1};
	mov.b64 	%rd53, {%r2,%r3};
	}
	setp.gt.s64 	%p9, %rd53, 0;
	{
	.reg .u32 %r0, %r1, %r2, %r3, %a0, %a1, %a2, %a3, %b0, %b1, %b2, %b3;
	mov.b64 	{%a0,%a1}, %rd52;
	mov.b64 	{%a2,%a3}, %rd53;
	mov.b64 	{%b0,%b1}, %rd52;
	mov.b64 	{%b2,%b3}, %rd53;
	add.cc.u32 	%r0, %a0, %b0;
	addc.cc.u32 	%r1, %a1, %b1;
	addc.cc.u32 	%r2, %a2, %b2;
	addc.u32 	%r3, %a3, %b3;
	mov.b64 	%rd54, {%r0,%r1};
	mov.b64 	%rd55, {%r2,%r3};
	}
	selp.b64 	%rd56, %rd55, %rd53, %p9;
	selp.s64 	%rd57, -1, 0, %p9;
	sub.s64 	%rd58, %rd57, %rd15;
	cvt.u64.u32 	%rd59, %r17;
	shl.b64 	%rd60, %rd59, 32;
	add.s64 	%rd61, %rd56, 1;
	shr.u64 	%rd62, %rd61, 10;
	add.s64 	%rd63, %rd62, 1;
	shr.u64 	%rd64, %rd63, 1;
	shl.b64 	%rd65, %rd58, 52;
	add.s64 	%rd66, %rd65, %rd64;
	add.s64 	%rd67, %rd66, 4602678819172646912;
	or.b64  	%rd68, %rd67, %rd60;
	mov.b64 	%fd4, %rd68;
$L__BB2_9:
	st.param.f64 	[func_retval0], %fd4;
	st.param.b32 	[func_retval0+8], %r46;
	ret;

}


// ===== COMPILED SASS (sm_100) =====

	.target	sm_100

	.elftype	@"ET_EXEC"


//--------------------- .note.nv.tkinfo           --------------------------
	.section	.note.nv.tkinfo,"",@"SHT_NOTE"
	.sectionflags	@"SHF_NOTE_NV_TKINFO"
	.tkinfo
        /*0018*/ 	.word	0x00000002
        /*0030*/ 	.string	""
        /*0030*/ 	.string	"ptxas"
        /*0030*/ 	.string	"Cuda compilation tools, release 13.0, V13.0.88"
        /*0030*/ 	.string	"Build cuda_13.0.r13.0/compiler.36424714_0"
        /*0030*/ 	.string	"-arch sm_100 -m 64 "



//--------------------- .note.nv.cuinfo           --------------------------
	.section	.note.nv.cuinfo,"",@"SHT_NOTE"
	.sectionflags	@"SHF_NOTE_NV_CUINFO"
        /*0018*/ 	.short	0x0002
        /*001a*/ 	.short	0x0064
        /*001c*/ 	.short	0x0082
	.zero		2


//--------------------- .nv.info                  --------------------------
	.section	.nv.info,"",@"SHT_CUDA_INFO"
	.align	4


	//----- nvinfo : EIATTR_REGCOUNT
	.align		4
        /*0000*/ 	.byte	0x04, 0x2f
        /*0002*/ 	.short	(.L_6 - .L_5)
	.align		4
.L_5:
        /*0004*/ 	.word	index@(_Z16multiply_and_addPsPfS0_)
        /*0008*/ 	.word	0x0000001f


	//----- nvinfo : EIATTR_FRAME_SIZE
	.align		4
.L_6:
        /*000c*/ 	.byte	0x04, 0x11
        /*000e*/ 	.short	(.L_8 - .L_7)
	.align		4
.L_7:
        /*0010*/ 	.word	index@(_Z16multiply_and_addPsPfS0_)
        /*0014*/ 	.word	0x00000000


	//----- nvinfo : EIATTR_REGCOUNT
	.align		4
.L_8:
        /*0018*/ 	.byte	0x04, 0x2f
        /*001a*/ 	.short	(.L_10 - .L_9)
	.align		4
.L_9:
        /*001c*/ 	.word	index@(_Z16multiply_mix_addPsPfS0_)
        /*0020*/ 	.word	0x00000020


	//----- nvinfo : EIATTR_FRAME_SIZE
	.align		4
.L_10:
        /*0024*/ 	.byte	0x04, 0x11
        /*0026*/ 	.short	(.L_12 - .L_11)
	.align		4
.L_11:
        /*0028*/ 	.word	index@($_Z16multiply_mix_addPsPfS0_$__internal_trig_reduction_slowpathd)
        /*002c*/ 	.word	0x00000028


	//----- nvinfo : EIATTR_FRAME_SIZE
	.align		4
.L_12:
        /*0030*/ 	.byte	0x04, 0x11
        /*0032*/ 	.short	(.L_14 - .L_13)
	.align		4
.L_13:
        /*0034*/ 	.word	index@($__internal_0_$__cuda_sm3x_div_rn_noftz_f32_slowpath)
        /*0038*/ 	.word	0x00000028


	//----- nvinfo : EIATTR_FRAME_SIZE
	.align		4
.L_14:
        /*003c*/ 	.byte	0x04, 0x11
        /*003e*/ 	.short	(.L_16 - .L_15)
	.align		4
.L_15:
        /*0040*/ 	.word	index@(_Z16multiply_mix_addPsPfS0_)
        /*0044*/ 	.word	0x00000028


	//----- nvinfo : EIATTR_MIN_STACK_SIZE
	.align		4
.L_16:
        /*0048*/ 	.byte	0x04, 0x12
        /*004a*/ 	.short	(.L_18 - .L_17)
	.align		4
.L_17:
        /*004c*/ 	.word	index@(_Z16multiply_mix_addPsPfS0_)
        /*0050*/ 	.word	0x00000028


	//----- nvinfo : EIATTR_MIN_STACK_SIZE
	.align		4
.L_18:
        /*0054*/ 	.byte	0x04, 0x12
        /*0056*/ 	.short	(.L_20 - .L_19)
	.align		4
.L_19:
        /*0058*/ 	.word	index@(_Z16multiply_and_addPsPfS0_)
        /*005c*/ 	.word	0x00000000
.L_20:


//--------------------- .nv.compat                --------------------------
	.section	.nv.compat,"",@"SHT_CUDA_COMPAT_INFO"
	.align	4
        /*0000*/ 	.byte	0x02, 0x09, 0x00, 0x00, 0x02, 0x02, 0x01, 0x00, 0x02, 0x05, 0x05, 0x00, 0x03, 0x07, 0x01, 0x01
        /*0010*/ 	.byte	0x02, 0x03, 0x00, 0x00, 0x02, 0x06, 0x01, 0x00, 0x04, 0x0b, 0x08, 0x00, 0x01, 0x00, 0x00, 0x00
        /*0020*/ 	.byte	0x00, 0x00, 0x00, 0x00


//--------------------- .nv.info._Z16multiply_mix_addPsPfS0_ --------------------------
	.section	.nv.info._Z16multiply_mix_addPsPfS0_,"",@"SHT_CUDA_INFO"
	.sectionflags	@""
	.align	4


	//----- nvinfo : EIATTR_CUDA_API_VERSION
	.align		4
        /*0000*/ 	.byte	0x04, 0x37
        /*0002*/ 	.short	(.L_22 - .L_21)
.L_21:
        /*0004*/ 	.word	0x00000082


	//----- nvinfo : EIATTR_KPARAM_INFO
	.align		4
.L_22:
        /*0008*/ 	.byte	0x04, 0x17
        /*000a*/ 	.short	(.L_24 - .L_23)
.L_23:
        /*000c*/ 	.word	0x00000000
        /*0010*/ 	.short	0x0002
        /*0012*/ 	.short	0x0010
        /*0014*/ 	.byte	0x00, 0xf5, 0x21, 0x00


	//----- nvinfo : EIATTR_KPARAM_INFO
	.align		4
.L_24:
        /*0018*/ 	.byte	0x04, 0x17
        /*001a*/ 	.short	(.L_26 - .L_25)
.L_25:
        /*001c*/ 	.word	0x00000000
        /*0020*/ 	.short	0x0001
        /*0022*/ 	.short	0x0008
        /*0024*/ 	.byte	0x00, 0xf5, 0x21, 0x00


	//----- nvinfo : EIATTR_KPARAM_INFO
	.align		4
.L_26:
        /*0028*/ 	.byte	0x04, 0x17
        /*002a*/ 	.short	(.L_28 - .L_27)
.L_27:
        /*002c*/ 	.word	0x00000000
        /*0030*/ 	.short	0x0000
        /*0032*/ 	.short	0x0000
        /*0034*/ 	.byte	0x00, 0xf5, 0x21, 0x00


	//----- nvinfo : EIATTR_SPARSE_MMA_MASK
	.align		4
.L_28:
        /*0038*/ 	.byte	0x03, 0x50
        /*003a*/ 	.short	0x0000


	//----- nvinfo : EIATTR_MAXREG_COUNT
	.align		4
        /*003c*/ 	.byte	0x03, 0x1b
        /*003e*/ 	.short	0x00ff


	//----- nvinfo : EIATTR_NUM_BARRIERS
	.align		4
        /*0040*/ 	.byte	0x02, 0x4c
        /*0042*/ 	.byte	0x01
	.zero		1


	//----- nvinfo : EIATTR_EXTERNS
	.align		4
        /*0044*/ 	.byte	0x04, 0x0f
        /*0046*/ 	.short	(.L_30 - .L_29)


	//   ....[0]....
	.align		4
.L_29:
        /*0048*/ 	.word	index@(__assertfail)


	//----- nvinfo : EIATTR_MERCURY_ISA_VERSION
	.align		4
.L_30:
        /*004c*/ 	.byte	0x03, 0x5f
        /*004e*/ 	.short	0x0101


	//----- nvinfo : EIATTR_VRC_CTA_INIT_COUNT
	.align		4
        /*0050*/ 	.byte	0x02, 0x4a
	.zero		1
	.zero		1


	//----- nvinfo : EIATTR_SYSCALL_OFFSETS
	.align		4
        /*0054*/ 	.byte	0x04, 0x46
        /*0056*/ 	.short	(.L_32 - .L_31)


	//   ....[0]....
.L_31:
        /*0058*/ 	.word	0x00000220


	//----- nvinfo : EIATTR_EXIT_INSTR_OFFSETS
	.align		4
.L_32:
        /*005c*/ 	.byte	0x04, 0x1c
        /*005e*/ 	.short	(.L_34 - .L_33)


	//   ....[0]....
.L_33:
        /*0060*/ 	.word	0x00000fe0


	//   ....[1]....
        /*0064*/ 	.word	0x00002220


	//----- nvinfo : EIATTR_CRS_STACK_SIZE
	.align		4
.L_34:
        /*0068*/ 	.byte	0x04, 0x1e
        /*006a*/ 	.short	(.L_36 - .L_35)
.L_35:
        /*006c*/ 	.word	0x00000000


	//----- nvinfo : EIATTR_CBANK_PARAM_SIZE
	.align		4
.L_36:
        /*0070*/ 	.byte	0x03, 0x19
        /*0072*/ 	.short	0x0018


	//----- nvinfo : EIATTR_PARAM_CBANK
	.align		4
        /*0074*/ 	.byte	0x04, 0x0a
        /*0076*/ 	.short	(.L_38 - .L_37)
	.align		4
.L_37:
        /*0078*/ 	.word	index@(.nv.constant0._Z16multiply_mix_addPsPfS0_)
        /*007c*/ 	.short	0x0380
        /*007e*/ 	.short	0x0018


	//----- nvinfo : EIATTR_SW_WAR
	.align		4
.L_38:
        /*0080*/ 	.byte	0x04, 0x36
        /*0082*/ 	.short	(.L_40 - .L_39)
.L_39:
        /*0084*/ 	.word	0x00000008
.L_40:


//--------------------- .nv.info._Z16multiply_and_addPsPfS0_ --------------------------
	.section	.nv.info._Z16multiply_and_addPsPfS0_,"",@"SHT_CUDA_INFO"
	.sectionflags	@""
	.align	4


	//----- nvinfo : EIATTR_CUDA_API_VERSION
	.align		4
        /*0000*/ 	.byte	0x04, 0x37
        /*0002*/ 	.short	(.L_42 - .L_41)
.L_41:
        /*0004*/ 	.word	0x00000082


	//----- nvinfo : EIATTR_KPARAM_INFO
	.align		4
.L_42:
        /*0008*/ 	.byte	0x04, 0x17
        /*000a*/ 	.short	(.L_44 - .L_43)
.L_43:
        /*000c*/ 	.word	0x00000000
        /*0010*/ 	.short	0x0002
        /*0012*/ 	.short	0x0010
        /*0014*/ 	.byte	0x00, 0xf5, 0x21, 0x00


	//----- nvinfo : EIATTR_KPARAM_INFO
	.align		4
.L_44:
        /*0018*/ 	.byte	0x04, 0x17
        /*001a*/ 	.short	(.L_46 - .L_45)
.L_45:
        /*001c*/ 	.word	0x00000000
        /*0020*/ 	.short	0x0001
        /*0022*/ 	.short	0x0008
        /*0024*/ 	.byte	0x00, 0xf5, 0x21, 0x00


	//----- nvinfo : EIATTR_KPARAM_INFO
	.align		4
.L_46:
        /*0028*/ 	.byte	0x04, 0x17
        /*002a*/ 	.short	(.L_48 - .L_47)
.L_47:
        /*002c*/ 	.word	0x00000000
        /*0030*/ 	.short	0x0000
        /*0032*/ 	.short	0x0000
        /*0034*/ 	.byte	0x00, 0xf5, 0x21, 0x00


	//----- nvinfo : EIATTR_SPARSE_MMA_MASK
	.align		4
.L_48:
        /*0038*/ 	.byte	0x03, 0x50
        /*003a*/ 	.short	0x0000


	//----- nvinfo : EIATTR_MAXREG_COUNT
	.align		4
        /*003c*/ 	.byte	0x03, 0x1b
        /*003e*/ 	.short	0x00ff


	//----- nvinfo : EIATTR_NUM_BARRIERS
	.align		4
        /*0040*/ 	.byte	0x02, 0x4c
        /*0042*/ 	.byte	0x01
	.zero		1


	//----- nvinfo : EIATTR_MERCURY_ISA_VERSION
	.align		4
        /*0044*/ 	.byte	0x03, 0x5f
        /*0046*/ 	.short	0x0101


	//----- nvinfo : EIATTR_VRC_CTA_INIT_COUNT
	.align		4
        /*0048*/ 	.byte	0x02, 0x4a
	.zero		1
	.zero		1


	//----- nvinfo : EIATTR_EXIT_INSTR_OFFSETS
	.align		4
        /*004c*/ 	.byte	0x04, 0x1c
        /*004e*/ 	.short	(.L_50 - .L_49)


	//   ....[0]....
.L_49:
        /*0050*/ 	.word	0x00000bb0


	//   ....[1]....
        /*0054*/ 	.word	0x00000c40


	//----- nvinfo : EIATTR_CRS_STACK_SIZE
	.align		4
.L_50:
        /*0058*/ 	.byte	0x04, 0x1e
        /*005a*/ 	.short	(.L_52 - .L_51)
.L_51:
        /*005c*/ 	.word	0x00000000


	//----- nvinfo : EIATTR_CBANK_PARAM_SIZE
	.align		4
.L_52:
        /*0060*/ 	.byte	0x03, 0x19
        /*0062*/ 	.short	0x0018


	//----- nvinfo : EIATTR_PARAM_CBANK
	.align		4
        /*0064*/ 	.byte	0x04, 0x0a
        /*0066*/ 	.short	(.L_54 - .L_53)
	.align		4
.L_53:
        /*0068*/ 	.word	index@(.nv.constant0._Z16multiply_and_addPsPfS0_)
        /*006c*/ 	.short	0x0380
        /*006e*/ 	.short	0x0018


	//----- nvinfo : EIATTR_SW_WAR
	.align		4
.L_54:
        /*0070*/ 	.byte	0x04, 0x36
        /*0072*/ 	.short	(.L_56 - .L_55)
.L_55:
        /*0074*/ 	.word	0x00000008
.L_56:


//--------------------- .nv.callgraph             --------------------------
	.section	.nv.callgraph,"",@"SHT_CUDA_CALLGRAPH"
	.align	4
	.sectionentsize	8
	.align		4
        /*0000*/ 	.word	0x00000000
	.align		4
        /*0004*/ 	.word	0xffffffff
	.align		4
        /*0008*/ 	.word	index@(_Z16multiply_mix_addPsPfS0_)
	.align		4
        /*000c*/ 	.word	index@(__assertfail)
	.align		4
        /*0010*/ 	.word	0x00000000
	.align		4
        /*0014*/ 	.word	0xfffffffe
	.align		4
        /*0018*/ 	.word	0x00000000
	.align		4
        /*001c*/ 	.word	0xfffffffd
	.align		4
        /*0020*/ 	.word	0x00000000
	.align		4
        /*0024*/ 	.word	0xfffffffc


//--------------------- .nv.constant4             --------------------------
	.section	.nv.constant4,"a",@progbits
	.align	8
	.align		8
.nv.constant4:
        /*0000*/ 	.dword	__assertfail
	.align		8
        /*0008*/ 	.dword	__unnamed_1
	.align		8
        /*0010*/ 	.dword	$str
	.align		8
        /*0018*/ 	.dword	$str$1
	.align		8
        /*0020*/ 	.dword	__cudart_i2opi_d
	.align		8
        /*0028*/ 	.dword	__cudart_sin_cos_coeffs


//--------------------- .text._Z16multiply_mix_addPsPfS0_ --------------------------
	.section	.text._Z16multiply_mix_addPsPfS0_,"ax",@progbits
	.align	128
        .global         _Z16multiply_mix_addPsPfS0_
        .type           _Z16multiply_mix_addPsPfS0_,@function
        .size           _Z16multiply_mix_addPsPfS0_,(.L_x_69 - _Z16multiply_mix_addPsPfS0_)
        .other          _Z16multiply_mix_addPsPfS0_,@"STO_CUDA_ENTRY STV_DEFAULT"
_Z16multiply_mix_addPsPfS0_:
.text._Z16multiply_mix_addPsPfS0_:
[----:B------:R-:W0:Y:S01]  /*0000*/  LDC R1, c[0x0][0x37c] ;  /* 0x0000df00ff017b82 */ /* 0x000e220000000800 */
[----:B------:R-:W1:Y:S01]  /*0010*/  S2R R2, SR_CTAID.X ;  /* 0x0000000000027919 */ /* 0x000e620000002500 */
[----:B------:R-:W2:Y:S01]  /*0020*/  LDCU UR38, c[0x0][0x360] ;  /* 0x00006c00ff2677ac */ /* 0x000ea20008000800 */
[----:B------:R-:W-:Y:S01]  /*0030*/  BSSY.RECONVERGENT B6, `(.L_x_0) ;  /* 0x0000020000067945 */ /* 0x000fe20003800200 */
[----:B0-----:R-:W-:Y:S01]  /*0040*/  VIADD R1, R1, 0xffffffd8 ;  /* 0xffffffd801017836 */ /* 0x001fe20000000000 */
[----:B------:R-:W0:Y:S01]  /*0050*/  S2R R17, SR_TID.X ;  /* 0x0000000000117919 */ /* 0x000e220000002100 */
[----:B------:R-:W2:Y:S01]  /*0060*/  LDCU UR4, c[0x0][0x370] ;  /* 0x00006e00ff0477ac */ /* 0x000ea20008000800 */
[----:B------:R-:W3:Y:S01]  /*0070*/  S2R R16, SR_TID.Y ;  /* 0x0000000000107919 */ /* 0x000ee20000002200 */
[----:B------:R-:W4:Y:S01]  /*0080*/  LDCU.64 UR36, c[0x0][0x358] ;  /* 0x00006b00ff2477ac */ /* 0x000f220008000a00 */
[----:B--2---:R-:W-:-:S04]  /*0090*/  UIMAD UR4, UR38, UR4, URZ ;  /* 0x00000004260472a4 */ /* 0x004fc8000f8e02ff */
[----:B------:R-:W-:Y:S01]  /*00a0*/  USHF.L.U32 UR4, UR4, 0x2, URZ ;  /* 0x0000000204047899 */ /* 0x000fe200080006ff */
[----:B-1----:R-:W-:Y:S02]  /*00b0*/  IMAD R0, R2, UR38, RZ ;  /* 0x0000002602007c24 */ /* 0x002fe4000f8e02ff */
[----:B0-----:R-:W-:-:S03]  /*00c0*/  IMAD.SHL.U32 R3, R17, 0x4, RZ ;  /* 0x0000000411037824 */ /* 0x001fc600078e00ff */
[----:B------:R-:W-:Y:S02]  /*00d0*/  I2FP.F32.U32 R0, R0 ;  /* 0x0000000000007245 */ /* 0x000fe40000201000 */
[----:B------:R-:W-:-:S05]  /*00e0*/  I2FP.F32.U32 R3, R3 ;  /* 0x0000000300037245 */ /* 0x000fca0000201000 */
[----:B------:R-:W-:-:S04]  /*00f0*/  FFMA R0, R0, 2, R3 ;  /* 0x4000000000007823 */ /* 0x000fc80000000003 */
[----:B------:R-:W0:Y:S02]  /*0100*/  F2I.U32.TRUNC.NTZ R18, R0 ;  /* 0x0000000000127305 */ /* 0x000e24000020f000 */
[----:B0-----:R-:W-:-:S13]  /*0110*/  ISETP.GT.U32.AND P0, PT, R18, UR4, PT ;  /* 0x0000000412007c0c */ /* 0x001fda000bf04070 */
[----:B---34-:R-:W-:Y:S05]  /*0120*/  @!P0 BRA `(.L_x_1) ;  /* 0x0000000000408947 */ /* 0x018fea0003800000 */
[----:B------:R-:W-:Y:S01]  /*0130*/  MOV R14, 0x0 ;  /* 0x00000000000e7802 */ /* 0x000fe20000000f00 */
[----:B------:R-:W0:Y:S01]  /*0140*/  LDCU.64 UR4, c[0x4][0x10] ;  /* 0x01000200ff0477ac */ /* 0x000e220008000a00 */
[----:B------:R-:W-:Y:S02]  /*0150*/  IMAD.MOV.U32 R8, RZ, RZ, 0x86 ;  /* 0x00000086ff087424 */ /* 0x000fe400078e00ff */
[----:B------:R-:W-:Y:S01]  /*0160*/  IMAD.MOV.U32 R12, RZ, RZ, 0x1 ;  /* 0x00000001ff0c7424 */ /* 0x000fe200078e00ff */
[----:B------:R-:W1:Y:S01]  /*0170*/  LDCU.64 UR6, c[0x4][0x18] ;  /* 0x01000300ff0677ac */ /* 0x000e620008000a00 */
[----:B------:R-:W2:Y:S01]  /*0180*/  LDC.64 R14, c[0x4][R14] ;  /* 0x010000000e0e7b82 */ /* 0x000ea20000000a00 */
[----:B------:R-:W-:Y:S01]  /*0190*/  IMAD.MOV.U32 R13, RZ, RZ, RZ ;  /* 0x000000ffff0d7224 */ /* 0x000fe200078e00ff */
[----:B------:R-:W3:Y:S01]  /*01a0*/  LDCU.64 UR8, c[0x4][0x8] ;  /* 0x01000100ff0877ac */ /* 0x000ee20008000a00 */
[----:B0-----:R-:W-:Y:S02]  /*01b0*/  IMAD.U32 R4, RZ, RZ, UR4 ;  /* 0x00000004ff047e24 */ /* 0x001fe4000f8e00ff */
[----:B------:R-:W-:-:S02]  /*01c0*/  IMAD.U32 R5, RZ, RZ, UR5 ;  /* 0x00000005ff057e24 */ /* 0x000fc4000f8e00ff */
[----:B-1----:R-:W-:Y:S02]  /*01d0*/  IMAD.U32 R6, RZ, RZ, UR6 ;  /* 0x00000006ff067e24 */ /* 0x002fe4000f8e00ff */
[----:B------:R-:W-:Y:S02]  /*01e0*/  IMAD.U32 R7, RZ, RZ, UR7 ;  /* 0x00000007ff077e24 */ /* 0x000fe4000f8e00ff */
[----:B---3--:R-:W-:Y:S02]  /*01f0*/  IMAD.U32 R10, RZ, RZ, UR8 ;  /* 0x00000008ff0a7e24 */ /* 0x008fe4000f8e00ff */
[----:B------:R-:W-:-:S07]  /*0200*/  IMAD.U32 R11, RZ, RZ, UR9 ;  /* 0x00000009ff0b7e24 */ /* 0x000fce000f8e00ff */
[----:B------:R-:W-:-:S07]  /*0210*/  LEPC R20, `(.L_x_1) ;  /* 0x000000001014794e */ /* 0x000fce0000000000 */
[----:B--2---:R-:W-:Y:S05]  /*0220*/  CALL.ABS.NOINC R14 ;  /* 0x000000000e007343 */ /* 0x004fea0003c00000 */
.L_x_1:
[----:B------:R-:W-:Y:S05]  /*0230*/  BSYNC.RECONVERGENT B6 ;  /* 0x0000000000067941 */ /* 0x000fea0003800200 */
.L_x_0:
[----:B------:R-:W0:Y:S01]  /*0240*/  S2R R3, SR_CTAID.Y ;  /* 0x0000000000037919 */ /* 0x000e220000002600 */
[----:B------:R-:W1:Y:S08]  /*0250*/  LDC.64 R4, c[0x0][0x380] ;  /* 0x0000e000ff047b82 */ /* 0x000e700000000a00 */
[----:B------:R-:W2:Y:S01]  /*0260*/  LDC.64 R6, c[0x0][0x390] ;  /* 0x0000e400ff067b82 */ /* 0x000ea20000000a00 */
[----:B------:R-:W-:-:S02]  /*0270*/  IMAD.SHL.U32 R21, R17, 0x4, RZ ;  /* 0x0000000411157824 */ /* 0x000fc400078e00ff */
[----:B0-----:R-:W-:-:S04]  /*0280*/  IMAD R13, R3, UR38, R18 ;  /* 0x00000026030d7c24 */ /* 0x001fc8000f8e0212 */
[C---:B------:R-:W-:Y:S02]  /*0290*/  VIADD R11, R13.reuse, 0x1 ;  /* 0x000000010d0b7836 */ /* 0x040fe40000000000 */
[----:B-1----:R-:W-:-:S04]  /*02a0*/  IMAD.WIDE.U32 R8, R13, 0x2, R4 ;  /* 0x000000020d087825 */ /* 0x002fc800078e0004 */
[--C-:B------:R-:W-:Y:S02]  /*02b0*/  IMAD.WIDE.U32 R10, R11, 0x2, R4.reuse ;  /* 0x000000020b0a7825 */ /* 0x100fe400078e0004 */
[----:B------:R0:W3:Y:S02]  /*02c0*/  LDG.E.U16 R9, desc[UR36][R8.64] ;  /* 0x0000002408097981 */ /* 0x0000e4000c1e1500 */
[C---:B------:R-:W-:Y:S02]  /*02d0*/  VIADD R15, R13.reuse, 0x2 ;  /* 0x000000020d0f7836 */ /* 0x040fe40000000000 */
[----:B------:R-:W-:Y:S01]  /*02e0*/  VIADD R19, R13, 0x3 ;  /* 0x000000030d137836 */ /* 0x000fe20000000000 */
[----:B------:R-:W4:Y:S01]  /*02f0*/  LDG.E.U16 R10, desc[UR36][R10.64] ;  /* 0x000000240a0a7981 */ /* 0x000f22000c1e1500 */
[----:B------:R-:W-:-:S04]  /*0300*/  IMAD.WIDE.U32 R12, R15, 0x2, R4 ;  /* 0x000000020f0c7825 */ /* 0x000fc800078e0004 */
[----:B------:R-:W-:Y:S02]  /*0310*/  IMAD.WIDE.U32 R4, R19, 0x2, R4 ;  /* 0x0000000213047825 */ /* 0x000fe400078e0004 */
[----:B------:R-:W5:Y:S02]  /*0320*/  LDG.E.U16 R12, desc[UR36][R12.64] ;  /* 0x000000240c0c7981 */ /* 0x000f64000c1e1500 */
[----:B------:R-:W-:Y:S02]  /*0330*/  IMAD R15, R21, R16, RZ ;  /* 0x00000010150f7224 */ /* 0x000fe400078e02ff */
[----:B------:R-:W5:Y:S02]  /*0340*/  LDG.E.U16 R4, desc[UR36][R4.64] ;  /* 0x0000002404047981 */ /* 0x000f64000c1e1500 */
[----:B--2---:R-:W-:-:S05]  /*0350*/  IMAD.WIDE.U32 R6, R15, 0x4, R6 ;  /* 0x000000040f067825 */ /* 0x004fca00078e0006 */
[----:B------:R-:W2:Y:S01]  /*0360*/  LDG.E R0, desc[UR36][R6.64] ;  /* 0x0000002406007981 */ /* 0x000ea2000c1e1900 */
[----:B------:R-:W1:Y:S01]  /*0370*/  S2R R19, SR_CgaCtaId ;  /* 0x0000000000137919 */ /* 0x000e620000008800 */
[----:B------:R-:W-:Y:S01]  /*0380*/  MOV R18, 0x400 ;  /* 0x0000040000127802 */ /* 0x000fe20000000f00 */
[----:B0-----:R-:W-:Y:S01]  /*0390*/  IMAD R8, R16, UR38, R17 ;  /* 0x0000002610087c24 */ /* 0x001fe2000f8e0211 */
[----:B------:R-:W-:Y:S05]  /*03a0*/  WARPSYNC.ALL ;  /* 0x0000000000007948 */ /* 0x000fea0003800000 */
[----:B---3--:R-:W-:Y:S08]  /*03b0*/  I2F.S16 R9, R9 ;  /* 0x0000000900097306 */ /* 0x008ff00000101400 */
[----:B----4-:R-:W2:Y:S08]  /*03c0*/  I2F.S16 R11, R10 ;  /* 0x0000000a000b7306 */ /* 0x010eb00000101400 */
[----:B-----5:R-:W0:Y:S08]  /*03d0*/  I2F.S16 R14, R12 ;  /* 0x0000000c000e7306 */ /* 0x020e300000101400 */
[----:B------:R-:W3:Y:S01]  /*03e0*/  I2F.S16 R15, R4 ;  /* 0x00000004000f7306 */ /* 0x000ee20000101400 */
[----:B--2---:R-:W-:-:S04]  /*03f0*/  FMUL R11, R0, R11 ;  /* 0x0000000b000b7220 */ /* 0x004fc80000400000 */
[CCC-:B------:R-:W-:Y:S01]  /*0400*/  FFMA R13, R0.reuse, R9.reuse, -R11.reuse ;  /* 0x00000009000d7223 */ /* 0x1c0fe2000000080b */
[----:B------:R-:W-:Y:S01]  /*0410*/  FFMA R20, R0, R9, R11 ;  /* 0x0000000900147223 */ /* 0x000fe2000000000b */
[----:B------:R-:W-:Y:S01]  /*0420*/  VIADD R11, R18, 0x1000 ;  /* 0x00001000120b7836 */ /* 0x000fe20000000000 */
[----:B-1----:R-:W-:Y:S01]  /*0430*/  LEA R9, R19, R18, 0x18 ;  /* 0x0000001213097211 */ /* 0x002fe200078ec0ff */
[----:B0-----:R-:W-:-:S03]  /*0440*/  FFMA R13, R0, R14, R13 ;  /* 0x0000000e000d7223 */ /* 0x001fc6000000000d */
[----:B------:R-:W-:Y:S01]  /*0450*/  LEA R11, R19, R11, 0x18 ;  /* 0x0000000b130b7211 */ /* 0x000fe200078ec0ff */
[CC--:B---3--:R-:W-:Y:S01]  /*0460*/  FFMA R5, R0.reuse, R15.reuse, R20 ;  /* 0x0000000f00057223 */ /* 0x0c8fe20000000014 */
[----:B------:R-:W-:Y:S01]  /*0470*/  FFMA R13, -R0, R15, R13 ;  /* 0x0000000f000d7223 */ /* 0x000fe2000000010d */
[----:B------:R-:W-:Y:S02]  /*0480*/  IMAD R18, R8, 0x4, R9 ;  /* 0x0000000408127824 */ /* 0x000fe400078e0209 */
[----:B------:R-:W-:Y:S01]  /*0490*/  FFMA R5, R0, R14, R5 ;  /* 0x0000000e00057223 */ /* 0x000fe20000000005 */
[----:B------:R-:W-:Y:S02]  /*04a0*/  IMAD R0, R8, 0x4, R11 ;  /* 0x0000000408007824 */ /* 0x000fe400078e020b */
[----:B------:R-:W-:Y:S04]  /*04b0*/  STS [R18], R13 ;  /* 0x0000000d12007388 */ /* 0x000fe80000000800 */
[----:B------:R0:W-:Y:S01]  /*04c0*/  STS [R0], R5 ;  /* 0x0000000500007388 */ /* 0x0001e20000000800 */
[----:B------:R-:W-:Y:S01]  /*04d0*/  BAR.SYNC.DEFER_BLOCKING 0x0 ;  /* 0x0000000000007b1d */ /* 0x000fe20000010000 */
[----:B------:R-:W-:-:S02]  /*04e0*/  ULOP3.LUT UR4, UR38, 0x1, URZ, 0xc0, !UPT ;  /* 0x0000000126047892 */ /* 0x000fc4000f8ec0ff */
[----:B0-----:R-:W-:Y:S02]  /*04f0*/  IMAD.U32 R5, RZ, RZ, UR38 ;  /* 0x00000026ff057e24 */ /* 0x001fe4000f8e00ff */
[----:B------:R-:W-:-:S09]  /*0500*/  UISETP.NE.U32.AND UP0, UPT, UR4, 0x1, UPT ;  /* 0x000000010400788c */ /* 0x000fd2000bf05070 */
[----:B------:R-:W-:Y:S05]  /*0510*/  BRA.U !UP0, `(.L_x_2) ;  /* 0x00000001084c7547 */ /* 0x000fea000b800000 */
.L_x_5:
[----:B------:R-:W-:Y:S01]  /*0520*/  SHF.R.U32.HI R12, RZ, 0x1, R5 ;  /* 0x00000001ff0c7819 */ /* 0x000fe20000011605 */
[----:B------:R-:W-:Y:S03]  /*0530*/  BSSY.RECONVERGENT B0, `(.L_x_3) ;  /* 0x000000d000007945 */ /* 0x000fe60003800200 */
[----:B------:R-:W-:-:S13]  /*0540*/  ISETP.GE.U32.AND P0, PT, R17, R12, PT ;  /* 0x0000000c1100720c */ /* 0x000fda0003f06070 */
[----:B0-----:R-:W-:Y:S05]  /*0550*/  @P0 BRA `(.L_x_4) ;  /* 0x0000000000280947 */ /* 0x001fea0003800000 */
[C---:B------:R-:W-:Y:S01]  /*0560*/  IMAD R4, R5.reuse, 0x2, R18 ;  /* 0x0000000205047824 */ /* 0x040fe200078e0212 */
[----:B------:R-:W-:Y:S01]  /*0570*/  LDS R13, [R18] ;  /* 0x00000000120d7984 */ /* 0x000fe20000000800 */
[----:B------:R-:W-:-:S04]  /*0580*/  IMAD R10, R5, 0x2, R0 ;  /* 0x00000002050a7824 */ /* 0x000fc800078e0200 */
[----:B------:R-:W0:Y:S02]  /*0590*/  LDS R4, [R4] ;  /* 0x0000000004047984 */ /* 0x000e240000000800 */
[----:B0-----:R-:W-:-:S05]  /*05a0*/  FADD R13, R4, R13 ;  /* 0x0000000d040d7221 */ /* 0x001fca0000000000 */
[----:B------:R-:W-:Y:S04]  /*05b0*/  STS [R18], R13 ;  /* 0x0000000d12007388 */ /* 0x000fe80000000800 */
[----:B------:R-:W-:Y:S04]  /*05c0*/  LDS R10, [R10] ;  /* 0x000000000a0a7984 */ /* 0x000fe80000000800 */
[----:B------:R-:W0:Y:S02]  /*05d0*/  LDS R15, [R0] ;  /* 0x00000000000f7984 */ /* 0x000e240000000800 */
[----:B0-----:R-:W-:-:S05]  /*05e0*/  FADD R15, R10, R15 ;  /* 0x0000000f0a0f7221 */ /* 0x001fca0000000000 */
[----:B------:R0:W-:Y:S02]  /*05f0*/  STS [R0], R15 ;  /* 0x0000000f00007388 */ /* 0x0001e40000000800 */
.L_x_4:
[----:B------:R-:W-:Y:S05]  /*0600*/  BSYNC.RECONVERGENT B0 ;  /* 0x0000000000007941 */ /* 0x000fea0003800200 */
.L_x_3:
[----:B------:R-:W-:Y:S01]  /*0610*/  BAR.SYNC.DEFER_BLOCKING 0x0 ;  /* 0x0000000000007b1d */ /* 0x000fe20000010000 */
[----:B------:R-:W-:Y:S01]  /*0620*/  LOP3.LUT P0, RZ, R5, 0x2, RZ, 0xc0, !PT ;  /* 0x0000000205ff7812 */ /* 0x000fe2000780c0ff */
[----:B------:R-:W-:-:S12]  /*0630*/  IMAD.MOV.U32 R5, RZ, RZ, R12 ;  /* 0x000000ffff057224 */ /* 0x000fd800078e000c */
[----:B------:R-:W-:Y:S05]  /*0640*/  @!P0 BRA `(.L_x_5) ;  /* 0xfffffffc00b48947 */ /* 0x000fea000383ffff */
.L_x_2:
[----:B------:R-:W-:-:S05]  /*0650*/  IMAD R4, R5, -0x33333333, RZ ;  /* 0xcccccccd05047824 */ /* 0x000fca00078e02ff */
[----:B------:R-:W-:-:S04]  /*0660*/  ISETP.GT.U32.AND P0, PT, R4, 0x33333333, PT ;  /* 0x333333330400780c */ /* 0x000fc80003f04070 */
[----:B------:R-:W-:-:S13]  /*0670*/  ISETP.EQ.OR P0, PT, R5, RZ, P0 ;  /* 0x000000ff0500720c */ /* 0x000fda0000702670 */
[----:B------:R-:W-:Y:S05]  /*0680*/  @P0 BRA `(.L_x_6) ;  /* 0x0000000000a00947 */ /* 0x000fea0003800000 */
.L_x_9:
[----:B------:R-:W-:Y:S01]  /*0690*/  IMAD.HI.U32 R13, R5, -0x33333333, RZ ;  /* 0xcccccccd050d7827 */ /* 0x000fe200078e00ff */
[----:B------:R-:W-:Y:S04]  /*06a0*/  BSSY.RECONVERGENT B0, `(.L_x_7) ;  /* 0x0000020000007945 */ /* 0x000fe80003800200 */
[----:B------:R-:W-:-:S04]  /*06b0*/  SHF.R.U32.HI R13, RZ, 0x2, R13 ;  /* 0x00000002ff0d7819 */ /* 0x000fc8000001160d */
[----:B------:R-:W-:-:S13]  /*06c0*/  ISETP.GE.U32.AND P0, PT, R17, R13, PT ;  /* 0x0000000d1100720c */ /* 0x000fda0003f06070 */
[----:B-1----:R-:W-:Y:S05]  /*06d0*/  @P0 BRA `(.L_x_8) ;  /* 0x0000000000700947 */ /* 0x002fea0003800000 */
[C---:B------:R-:W-:Y:S01]  /*06e0*/  IMAD R10, R13.reuse, 0x4, R18 ;  /* 0x000000040d0a7824 */ /* 0x040fe200078e0212 */
[----:B------:R-:W-:Y:S01]  /*06f0*/  LDS R4, [R18] ;  /* 0x0000000012047984 */ /* 0x000fe20000000800 */
[C---:B------:R-:W-:Y:S02]  /*0700*/  IMAD R22, R13.reuse, 0x4, R0 ;  /* 0x000000040d167824 */ /* 0x040fe400078e0200 */
[C---:B------:R-:W-:Y:S01]  /*0710*/  IMAD R12, R13.reuse, 0x4, R10 ;  /* 0x000000040d0c7824 */ /* 0x040fe200078e020a */
[----:B0-----:R0:W1:Y:S03]  /*0720*/  LDS R15, [R10] ;  /* 0x000000000a0f7984 */ /* 0x0010660000000800 */
[C---:B------:R-:W-:Y:S01]  /*0730*/  IMAD R14, R13.reuse, 0x4, R12 ;  /* 0x000000040d0e7824 */ /* 0x040fe200078e020c */
[----:B------:R2:W3:Y:S03]  /*0740*/  LDS R19, [R12] ;  /* 0x000000000c137984 */ /* 0x0004e60000000800 */
[C---:B------:R-:W-:Y:S01]  /*0750*/  IMAD R20, R13.reuse, 0x4, R14 ;  /* 0x000000040d147824 */ /* 0x040fe200078e020e */
[----:B------:R4:W5:Y:S01]  /*0760*/  LDS R21, [R14] ;  /* 0x000000000e157984 */ /* 0x0009620000000800 */
[----:B0-----:R-:W-:-:S03]  /*0770*/  IMAD R10, R13, 0x4, R22 ;  /* 0x000000040d0a7824 */ /* 0x001fc600078e0216 */
[----:B------:R-:W0:Y:S01]  /*0780*/  LDS R23, [R20] ;  /* 0x0000000014177984 */ /* 0x000e220000000800 */
[----:B--2---:R-:W-:-:S04]  /*0790*/  IMAD R12, R13, 0x4, R10 ;  /* 0x000000040d0c7824 */ /* 0x004fc800078e020a */
[----:B----4-:R-:W-:Y:S02]  /*07a0*/  IMAD R14, R13, 0x4, R12 ;  /* 0x000000040d0e7824 */ /* 0x010fe400078e020c */
[----:B-1----:R-:W-:-:S04]  /*07b0*/  FADD R4, R4, R15 ;  /* 0x0000000f04047221 */ /* 0x002fc80000000000 */
[----:B---3--:R-:W-:-:S04]  /*07c0*/  FADD R4, R4, R19 ;  /* 0x0000001304047221 */ /* 0x008fc80000000000 */
[----:B-----5:R-:W-:-:S04]  /*07d0*/  FADD R4, R4, R21 ;  /* 0x0000001504047221 */ /* 0x020fc80000000000 */
[----:B0-----:R-:W-:-:S05]  /*07e0*/  FADD R23, R4, R23 ;  /* 0x0000001704177221 */ /* 0x001fca0000000000 */
[----:B------:R-:W-:Y:S04]  /*07f0*/  STS [R18], R23 ;  /* 0x0000001712007388 */ /* 0x000fe80000000800 */
[----:B------:R-:W-:Y:S04]  /*0800*/  LDS R15, [R22] ;  /* 0x00000000160f7984 */ /* 0x000fe80000000800 */
[----:B------:R-:W0:Y:S04]  /*0810*/  LDS R4, [R0] ;  /* 0x0000000000047984 */ /* 0x000e280000000800 */
[----:B------:R-:W1:Y:S04]  /*0820*/  LDS R19, [R10] ;  /* 0x000000000a137984 */ /* 0x000e680000000800 */
[----:B------:R-:W2:Y:S04]  /*0830*/  LDS R21, [R12] ;  /* 0x000000000c157984 */ /* 0x000ea80000000800 */
[----:B------:R-:W3:Y:S01]  /*0840*/  LDS R25, [R14] ;  /* 0x000000000e197984 */ /* 0x000ee20000000800 */
[----:B0-----:R-:W-:-:S04]  /*0850*/  FADD R4, R4, R15 ;  /* 0x0000000f04047221 */ /* 0x001fc80000000000 */
[----:B-1----:R-:W-:-:S04]  /*0860*/  FADD R4, R4, R19 ;  /* 0x0000001304047221 */ /* 0x002fc80000000000 */
[----:B--2---:R-:W-:-:S04]  /*0870*/  FADD R4, R4, R21 ;  /* 0x0000001504047221 */ /* 0x004fc80000000000 */
[----:B---3--:R-:W-:-:S05]  /*0880*/  FADD R25, R4, R25 ;  /* 0x0000001904197221 */ /* 0x008fca0000000000 */
[----:B------:R1:W-:Y:S02]  /*0890*/  STS [R0], R25 ;  /* 0x0000001900007388 */ /* 0x0003e40000000800 */
.L_x_8:
[----:B------:R-:W-:Y:S05]  /*08a0*/  BSYNC.RECONVERGENT B0 ;  /* 0x0000000000007941 */ /* 0x000fea0003800200 */
.L_x_7:
[----:B------:R-:W-:Y:S01]  /*08b0*/  IMAD R4, R13, -0x33333333, RZ ;  /* 0xcccccccd0d047824 */ /* 0x000fe200078e02ff */
[----:B------:R-:W-:Y:S01]  /*08c0*/  BAR.SYNC.DEFER_BLOCKING 0x0 ;  /* 0x0000000000007b1d */ /* 0x000fe20000010000 */
[----:B------:R-:W-:Y:S01]  /*08d0*/  ISETP.GT.U32.AND P1, PT, R5, 0x4, PT ;  /* 0x000000040500780c */ /* 0x000fe20003f24070 */
[----:B------:R-:W-:Y:S02]  /*08e0*/  IMAD.MOV.U32 R5, RZ, RZ, R13 ;  /* 0x000000ffff057224 */ /* 0x000fe400078e000d */
[----:B------:R-:W-:-:S13]  /*08f0*/  ISETP.GE.U32.AND P0, PT, R4, 0x33333334, PT ;  /* 0x333333340400780c */ /* 0x000fda0003f06070 */
[----:B------:R-:W-:Y:S05]  /*0900*/  @!P0 BRA P1, `(.L_x_9) ;  /* 0xfffffffc00608947 */ /* 0x000fea000083ffff */
.L_x_6:
[----:B------:R-:W-:Y:S01]  /*0910*/  ISETP.GE.U32.AND P0, PT, R5, 0x2, PT ;  /* 0x000000020500780c */ /* 0x000fe20003f06070 */
[----:B------:R-:W-:Y:S03]  /*0920*/  BSSY.RECONVERGENT B0, `(.L_x_10) ;  /* 0x0000069000007945 */ /* 0x000fe60003800200 */
[----:B------:R-:W-:-:S13]  /*0930*/  ISETP.NE.OR P0, PT, R17, RZ, !P0 ;  /* 0x000000ff1100720c */ /* 0x000fda0004705670 */
[----:B------:R-:W-:Y:S05]  /*0940*/  @P0 BRA `(.L_x_11) ;  /* 0x0000000400980947 */ /* 0x000fea0003800000 */
[----:B0-----:R0:W2:Y:S01]  /*0950*/  LDS R15, [R18] ;  /* 0x00000000120f7984 */ /* 0x0010a20000000800 */
[C---:B------:R-:W-:Y:S02]  /*0960*/  VIADD R4, R5.reuse, 0xfffffffe ;  /* 0xfffffffe05047836 */ /* 0x040fe40000000000 */
[----:B------:R-:W-:Y:S01]  /*0970*/  IMAD.MOV.U32 R19, RZ, RZ, 0x1 ;  /* 0x00000001ff137424 */ /* 0x000fe200078e00ff */
[----:B------:R0:W3:Y:S02]  /*0980*/  LDS R13, [R0] ;  /* 0x00000000000d7984 */ /* 0x0000e40000000800 */
[----:B------:R-:W-:Y:S01]  /*0990*/  ISETP.GE.U32.AND P0, PT, R4, 0x7, PT ;  /* 0x000000070400780c */ /* 0x000fe20003f06070 */
[----:B------:R-:W-:-:S05]  /*09a0*/  VIADD R4, R5, 0xffffffff ;  /* 0xffffffff05047836 */ /* 0x000fca0000000000 */
[----:B------:R-:W-:-:S07]  /*09b0*/  LOP3.LUT R5, R4, 0x7, RZ, 0xc0, !PT ;  /* 0x0000000704057812 */ /* 0x000fce00078ec0ff */
[----:B0-----:R-:W-:Y:S05]  /*09c0*/  @!P0 BRA `(.L_x_12) ;  /* 0x0000000000b48947 */ /* 0x001fea0003800000 */
[----:B------:R-:W-:Y:S02]  /*09d0*/  LEA R12, R8, 0x10, 0x2 ;  /* 0x00000010080c7811 */ /* 0x000fe400078e10ff */
[----:B------:R-:W-:-:S03]  /*09e0*/  LOP3.LUT R10, R4, 0xfffffff8, RZ, 0xc0, !PT ;  /* 0xfffffff8040a7812 */ /* 0x000fc600078ec0ff */
[--C-:B------:R-:W-:Y:S02]  /*09f0*/  IMAD.IADD R8, R9, 0x1, R12.reuse ;  /* 0x0000000109087824 */ /* 0x100fe400078e020c */
[----:B------:R-:W-:Y:S02]  /*0a00*/  IMAD.IADD R11, R11, 0x1, R12 ;  /* 0x000000010b0b7824 */ /* 0x000fe400078e020c */
[----:B------:R-:W-:Y:S02]  /*0a10*/  IMAD.MOV.U32 R9, RZ, RZ, RZ ;  /* 0x000000ffff097224 */ /* 0x000fe400078e00ff */
[----:B------:R-:W-:-:S07]  /*0a20*/  IMAD.MOV R10, RZ, RZ, -R10 ;  /* 0x000000ffff0a7224 */ /* 0x000fce00078e0a0a */
.L_x_13:
[----:B------:R-:W2:Y:S01]  /*0a30*/  LDS R20, [R8+-0xc] ;  /* 0xfffff40008147984 */ /* 0x000ea20000000800 */
[----:B------:R-:W-:Y:S02]  /*0a40*/  VIADD R10, R10, 0x8 ;  /* 0x000000080a0a7836 */ /* 0x000fe40000000000 */
[----:B------:R-:W-:Y:S01]  /*0a50*/  VIADD R9, R9, 0x8 ;  /* 0x0000000809097836 */ /* 0x000fe20000000000 */
[----:B------:R-:W3:Y:S02]  /*0a60*/  LDS R24, [R11+-0xc] ;  /* 0xfffff4000b187984 */ /* 0x000ee40000000800 */
[----:B------:R-:W-:Y:S02]  /*0a70*/  ISETP.NE.AND P0, PT, R10, RZ, PT ;  /* 0x000000ff0a00720c */ /* 0x000fe40003f05270 */
[----:B------:R-:W1:Y:S04]  /*0a80*/  LDS R26, [R8+-0x8] ;  /* 0xfffff800081a7984 */ /* 0x000e680000000800 */
[----:B------:R-:W0:Y:S04]  /*0a90*/  LDS R21, [R11+-0x8] ;  /* 0xfffff8000b157984 */ /* 0x000e280000000800 */
[----:B------:R-:W4:Y:S04]  /*0aa0*/  LDS R22, [R8+-0x4] ;  /* 0xfffffc0008167984 */ /* 0x000f280000000800 */
[----:B------:R-:W5:Y:S04]  /*0ab0*/  LDS R19, [R11+-0x4] ;  /* 0xfffffc000b137984 */ /* 0x000f680000000800 */
[----:B------:R-:W5:Y:S04]  /*0ac0*/  LDS R12, [R8] ;  /* 0x00000000080c7984 */ /* 0x000f680000000800 */
[----:B------:R-:W5:Y:S01]  /*0ad0*/  LDS R14, [R11] ;  /* 0x000000000b0e7984 */ /* 0x000f620000000800 */
[----:B--2---:R-:W-:-:S03]  /*0ae0*/  FADD R23, R20, R15 ;  /* 0x0000000f14177221 */ /* 0x004fc60000000000 */
[----:B------:R-:W2:Y:S01]  /*0af0*/  LDS R15, [R8+0x4] ;  /* 0x00000400080f7984 */ /* 0x000ea20000000800 */
[----:B---3--:R-:W-:-:S03]  /*0b00*/  FADD R24, R24, R13 ;  /* 0x0000000d18187221 */ /* 0x008fc60000000000 */
[----:B------:R-:W3:Y:S01]  /*0b10*/  LDS R20, [R11+0x4] ;  /* 0x000004000b147984 */ /* 0x000ee20000000800 */
[----:B-1----:R-:W-:-:S03]  /*0b20*/  FADD R25, R23, R26 ;  /* 0x0000001a17197221 */ /* 0x002fc60000000000 */
[----:B------:R-:W1:Y:S01]  /*0b30*/  LDS R23, [R8+0x8] ;  /* 0x0000080008177984 */ /* 0x000e620000000800 */
[----:B0-----:R-:W-:-:S03]  /*0b40*/  FADD R24, R24, R21 ;  /* 0x0000001518187221 */ /* 0x001fc60000000000 */
[----:B------:R-:W0:Y:S01]  /*0b50*/  LDS R13, [R11+0x8] ;  /* 0x000008000b0d7984 */ /* 0x000e220000000800 */
[----:B----4-:R-:W-:-:S03]  /*0b60*/  FADD R25, R25, R22 ;  /* 0x0000001619197221 */ /* 0x010fc60000000000 */
[----:B------:R-:W4:Y:S01]  /*0b70*/  LDS R21, [R8+0xc] ;  /* 0x00000c0008157984 */ /* 0x000f220000000800 */
[----:B-----5:R-:W-:-:S03]  /*0b80*/  FADD R27, R24, R19 ;  /* 0x00000013181b7221 */ /* 0x020fc60000000000 */
[----:B------:R-:W5:Y:S01]  /*0b90*/  LDS R22, [R11+0xc] ;  /* 0x00000c000b167984 */ /* 0x000f620000000800 */
[----:B------:R-:W-:-:S03]  /*0ba0*/  FADD R12, R25, R12 ;  /* 0x0000000c190c7221 */ /* 0x000fc60000000000 */
[----:B------:R2:W5:Y:S01]  /*0bb0*/  LDS R24, [R8+0x10] ;  /* 0x0000100008187984 */ /* 0x0005620000000800 */
[----:B------:R-:W-:-:S03]  /*0bc0*/  FADD R27, R27, R14 ;  /* 0x0000000e1b1b7221 */ /* 0x000fc60000000000 */
[----:B------:R2:W5:Y:S02]  /*0bd0*/  LDS R19, [R11+0x10] ;  /* 0x000010000b137984 */ /* 0x0005640000000800 */
[----:B--2---:R-:W-:Y:S02]  /*0be0*/  VIADD R8, R8, 0x20 ;  /* 0x0000002008087836 */ /* 0x004fe40000000000 */
[----:B------:R-:W-:Y:S02]  /*0bf0*/  VIADD R11, R11, 0x20 ;  /* 0x000000200b0b7836 */ /* 0x000fe40000000000 */
[----:B------:R-:W-:Y:S01]  /*0c00*/  FADD R12, R12, R15 ;  /* 0x0000000f0c0c7221 */ /* 0x000fe20000000000 */
[----:B---3--:R-:W-:-:S03]  /*0c10*/  FADD R20, R27, R20 ;  /* 0x000000141b147221 */ /* 0x008fc60000000000 */
[----:B-1----:R-:W-:Y:S01]  /*0c20*/  FADD R12, R12, R23 ;  /* 0x000000170c0c7221 */ /* 0x002fe20000000000 */
[----:B0-----:R-:W-:-:S03]  /*0c30*/  FADD R13, R20, R13 ;  /* 0x0000000d140d7221 */ /* 0x001fc60000000000 */
[----:B----4-:R-:W-:Y:S01]  /*0c40*/  FADD R21, R12, R21 ;  /* 0x000000150c157221 */ /* 0x010fe20000000000 */
[----:B-----5:R-:W-:-:S03]  /*0c50*/  FADD R22, R13, R22 ;  /* 0x000000160d167221 */ /* 0x020fc60000000000 */
[----:B------:R-:W-:Y:S01]  /*0c60*/  FADD R15, R21, R24 ;  /* 0x00000018150f7221 */ /* 0x000fe20000000000 */
[----:B------:R-:W-:Y:S01]  /*0c70*/  FADD R13, R22, R19 ;  /* 0x00000013160d7221 */ /* 0x000fe20000000000 */
[----:B------:R-:W-:Y:S06]  /*0c80*/  @P0 BRA `(.L_x_13) ;  /* 0xfffffffc00680947 */ /* 0x000fec000383ffff */
[----:B------:R-:W-:-:S07]  /*0c90*/  VIADD R19, R9, 0x1 ;  /* 0x0000000109137836 */ /* 0x000fce0000000000 */
.L_x_12:
[----:B------:R-:W-:-:S13]  /*0ca0*/  ISETP.NE.AND P0, PT, R5, RZ, PT ;  /* 0x000000ff0500720c */ /* 0x000fda0003f05270 */
[----:B------:R-:W-:Y:S05]  /*0cb0*/  @!P0 BRA `(.L_x_14) ;  /* 0x0000000000b48947 */ /* 0x000fea0003800000 */
[----:B------:R-:W-:Y:S02]  /*0cc0*/  ISETP.GE.U32.AND P0, PT, R5, 0x4, PT ;  /* 0x000000040500780c */ /* 0x000fe40003f06070 */
[----:B------:R-:W-:-:S04]  /*0cd0*/  LOP3.LUT R12, R4, 0x3, RZ, 0xc0, !PT ;  /* 0x00000003040c7812 */ /* 0x000fc800078ec0ff */
[----:B------:R-:W-:-:S07]  /*0ce0*/  ISETP.NE.AND P1, PT, R12, RZ, PT ;  /* 0x000000ff0c00720c */ /* 0x000fce0003f25270 */
[----:B------:R-:W-:Y:S06]  /*0cf0*/  @!P0 BRA `(.L_x_15) ;  /* 0x00000000004c8947 */ /* 0x000fec0003800000 */
[C---:B------:R-:W-:Y:S02]  /*0d00*/  IMAD R5, R19.reuse, 0x4, R18 ;  /* 0x0000000413057824 */ /* 0x040fe400078e0212 */
[C---:B------:R-:W-:Y:S02]  /*0d10*/  IMAD R9, R19.reuse, 0x4, R0 ;  /* 0x0000000413097824 */ /* 0x040fe400078e0200 */
[----:B------:R-:W-:Y:S01]  /*0d20*/  VIADD R19, R19, 0x4 ;  /* 0x0000000413137836 */ /* 0x000fe20000000000 */
[----:B------:R-:W2:Y:S04]  /*0d30*/  LDS R8, [R5] ;  /* 0x0000000005087984 */ /* 0x000ea80000000800 */
[----:B------:R-:W3:Y:S04]  /*0d40*/  LDS R10, [R9] ;  /* 0x00000000090a7984 */ /* 0x000ee80000000800 */
[----:B------:R-:W0:Y:S04]  /*0d50*/  LDS R11, [R5+0x4] ;  /* 0x00000400050b7984 */ /* 0x000e280000000800 */
[----:B------:R-:W4:Y:S04]  /*0d60*/  LDS R21, [R9+0x4] ;  /* 0x0000040009157984 */ /* 0x000f280000000800 */
[----:B------:R-:W5:Y:S04]  /*0d70*/  LDS R23, [R5+0x8] ;  /* 0x0000080005177984 */ /* 0x000f680000000800 */
[----:B-1----:R-:W1:Y:S04]  /*0d80*/  LDS R25, [R9+0x8] ;  /* 0x0000080009197984 */ /* 0x002e680000000800 */
[----:B------:R-:W1:Y:S04]  /*0d90*/  LDS R27, [R5+0xc] ;  /* 0x00000c00051b7984 */ /* 0x000e680000000800 */
[----:B------:R-:W1:Y:S01]  /*0da0*/  LDS R29, [R9+0xc] ;  /* 0x00000c00091d7984 */ /* 0x000e620000000800 */
[----:B--2---:R-:W-:Y:S01]  /*0db0*/  FADD R8, R15, R8 ;  /* 0x000000080f087221 */ /* 0x004fe20000000000 */
[----:B---3--:R-:W-:-:S03]  /*0dc0*/  FADD R10, R13, R10 ;  /* 0x0000000a0d0a7221 */ /* 0x008fc60000000000 */
[----:B0-----:R-:W-:Y:S01]  /*0dd0*/  FADD R8, R8, R11 ;  /* 0x0000000b08087221 */ /* 0x001fe20000000000 */
[----:B----4-:R-:W-:-:S03]  /*0de0*/  FADD R10, R10, R21 ;  /* 0x000000150a0a7221 */ /* 0x010fc60000000000 */
[----:B-----5:R-:W-:Y:S01]  /*0df0*/  FADD R8, R8, R23 ;  /* 0x0000001708087221 */ /* 0x020fe20000000000 */
[----:B-1----:R-:W-:-:S03]  /*0e00*/  FADD R10, R10, R25 ;  /* 0x000000190a0a7221 */ /* 0x002fc60000000000 */
[----:B------:R-:W-:Y:S01]  /*0e10*/  FADD R15, R8, R27 ;  /* 0x0000001b080f7221 */ /* 0x000fe20000000000 */
[----:B------:R-:W-:-:S07]  /*0e20*/  FADD R13, R10, R29 ;  /* 0x0000001d0a0d7221 */ /* 0x000fce0000000000 */
.L_x_15:
[----:B------:R-:W-:Y:S05]  /*0e30*/  @!P1 BRA `(.L_x_14) ;  /* 0x0000000000549947 */ /* 0x000fea0003800000 */
[----:B------:R-:W-:Y:S02]  /*0e40*/  ISETP.NE.AND P0, PT, R12, 0x1, PT ;  /* 0x000000010c00780c */ /* 0x000fe40003f05270 */
[----:B------:R-:W-:-:S04]  /*0e50*/  LOP3.LUT R4, R4, 0x1, RZ, 0xc0, !PT ;  /* 0x0000000104047812 */ /* 0x000fc800078ec0ff */
[----:B------:R-:W-:-:S07]  /*0e60*/  ISETP.NE.U32.AND P1, PT, R4, 0x1, PT ;  /* 0x000000010400780c */ /* 0x000fce0003f25070 */
[----:B------:R-:W-:Y:S06]  /*0e70*/  @!P0 BRA `(.L_x_16) ;  /* 0x00000000002c8947 */ /* 0x000fec0003800000 */
[C---:B------:R-:W-:Y:S02]  /*0e80*/  IMAD R4, R19.reuse, 0x4, R18 ;  /* 0x0000000413047824 */ /* 0x040fe400078e0212 */
[C---:B------:R-:W-:Y:S02]  /*0e90*/  IMAD R5, R19.reuse, 0x4, R0 ;  /* 0x0000000413057824 */ /* 0x040fe400078e0200 */
[----:B------:R-:W-:Y:S01]  /*0ea0*/  VIADD R19, R19, 0x2 ;  /* 0x0000000213137836 */ /* 0x000fe20000000000 */
[----:B------:R-:W2:Y:S04]  /*0eb0*/  LDS R8, [R4] ;  /* 0x0000000004087984 */ /* 0x000ea80000000800 */
[----:B------:R-:W3:Y:S04]  /*0ec0*/  LDS R10, [R5] ;  /* 0x00000000050a7984 */ /* 0x000ee80000000800 */
[----:B------:R-:W0:Y:S04]  /*0ed0*/  LDS R9, [R4+0x4] ;  /* 0x0000040004097984 */ /* 0x000e280000000800 */
[----:B------:R-:W4:Y:S01]  /*0ee0*/  LDS R11, [R5+0x4] ;  /* 0x00000400050b7984 */ /* 0x000f220000000800 */
[----:B--2---:R-:W-:Y:S01]  /*0ef0*/  FADD R8, R15, R8 ;  /* 0x000000080f087221 */ /* 0x004fe20000000000 */
[----:B---3--:R-:W-:-:S03]  /*0f00*/  FADD R10, R13, R10 ;  /* 0x0000000a0d0a7221 */ /* 0x008fc60000000000 */
[----:B0-----:R-:W-:Y:S01]  /*0f10*/  FADD R15, R8, R9 ;  /* 0x00000009080f7221 */ /* 0x001fe20000000000 */
[----:B----4-:R-:W-:-:S07]  /*0f20*/  FADD R13, R10, R11 ;  /* 0x0000000b0a0d7221 */ /* 0x010fce0000000000 */
.L_x_16:
[C---:B------:R-:W-:Y:S02]  /*0f30*/  @!P1 IMAD R4, R19.reuse, 0x4, R18 ;  /* 0x0000000413049824 */ /* 0x040fe400078e0212 */
[----:B------:R-:W-:-:S04]  /*0f40*/  @!P1 IMAD R19, R19, 0x4, R0 ;  /* 0x0000000413139824 */ /* 0x000fc800078e0200 */
[----:B------:R-:W2:Y:S04]  /*0f50*/  @!P1 LDS R4, [R4] ;  /* 0x0000000004049984 */ /* 0x000ea80000000800 */
[----:B------:R-:W3:Y:S01]  /*0f60*/  @!P1 LDS R8, [R19] ;  /* 0x0000000013089984 */ /* 0x000ee20000000800 */
[----:B--2---:R-:W-:Y:S01]  /*0f70*/  @!P1 FADD R15, R15, R4 ;  /* 0x000000040f0f9221 */ /* 0x004fe20000000000 */
[----:B---3--:R-:W-:-:S07]  /*0f80*/  @!P1 FADD R13, R13, R8 ;  /* 0x000000080d0d9221 */ /* 0x008fce0000000000 */
.L_x_14:
[----:B--2---:R2:W-:Y:S04]  /*0f90*/  STS [R18], R15 ;  /* 0x0000000f12007388 */ /* 0x0045e80000000800 */
[----:B---3--:R2:W-:Y:S02]  /*0fa0*/  STS [R0], R13 ;  /* 0x0000000d00007388 */ /* 0x0085e40000000800 */
.L_x_11:
[----:B------:R-:W-:Y:S05]  /*0fb0*/  BSYNC.RECONVERGENT B0 ;  /* 0x0000000000007941 */ /* 0x000fea0003800200 */
.L_x_10:
[----:B------:R-:W-:Y:S01]  /*0fc0*/  BAR.SYNC.DEFER_BLOCKING 0x0 ;  /* 0x0000000000007b1d */ /* 0x000fe20000010000 */
[----:B------:R-:W-:-:S13]  /*0fd0*/  ISETP.NE.AND P0, PT, R17, RZ, PT ;  /* 0x000000ff1100720c */ /* 0x000fda0003f05270 */
[----:B------:R-:W-:Y:S05]  /*0fe0*/  @P0 EXIT ;  /* 0x000000000000094d */ /* 0x000fea0003800000 */
[----:B------:R-:W3:Y:S01]  /*0ff0*/  LDG.E R7, desc[UR36][R6.64] ;  /* 0x0000002406077981 */ /* 0x000ee2000c1e1900 */
[----:B------:R-:W-:Y:S01]  /*1000*/  BSSY.RECONVERGENT B0, `(.L_x_17) ;  /* 0x000000b000007945 */ /* 0x000fe20003800200 */
[----:B---3--:R-:W3:Y:S08]  /*1010*/  MUFU.RCP R4, R7 ;  /* 0x0000000700047308 */ /* 0x008ef00000001000 */
[----:B------:R-:W4:Y:S01]  /*1020*/  FCHK P0, R7, R7 ;  /* 0x0000000707007302 */ /* 0x000f220000000000 */
[----:B---3--:R-:W-:-:S04]  /*1030*/  FFMA R5, -R7, R4, 1 ;  /* 0x3f80000007057423 */ /* 0x008fc80000000104 */
[----:B------:R-:W-:-:S04]  /*1040*/  FFMA R4, R4, R5, R4 ;  /* 0x0000000504047223 */ /* 0x000fc80000000004 */
[----:B------:R-:W-:-:S04]  /*1050*/  FFMA R5, R7, R4, RZ ;  /* 0x0000000407057223 */ /* 0x000fc800000000ff */
[----:B------:R-:W-:-:S04]  /*1060*/  FFMA R8, -R7, R5, R7 ;  /* 0x0000000507087223 */ /* 0x000fc80000000107 */
[----:B------:R-:W-:Y:S01]  /*1070*/  FFMA R4, R4, R8, R5 ;  /* 0x0000000804047223 */ /* 0x000fe20000000005 */
[----:B----4-:R-:W-:Y:S06]  /*1080*/  @!P0 BRA `(.L_x_18) ;  /* 0x0000000000088947 */ /* 0x010fec0003800000 */
[----:B------:R-:W-:-:S07]  /*1090*/  MOV R6, 0x10b0 ;  /* 0x000010b000067802 */ /* 0x000fce0000000f00 */
[----:B012---:R-:W-:Y:S05]  /*10a0*/  CALL.REL.NOINC `($__internal_0_$__cuda_sm3x_div_rn_noftz_f32_slowpath) ;  /* 0x0000001000607944 */ /* 0x007fea0003c00000 */
.L_x_18:
[----:B------:R-:W-:Y:S05]  /*10b0*/  BSYNC.RECONVERGENT B0 ;  /* 0x0000000000007941 */ /* 0x000fea0003800200 */
.L_x_17:
[----:B------:R-:W3:Y:S01]  /*10c0*/  MUFU.RCP R5, |R4| ;  /* 0x4000000400057308 */ /* 0x000ee20000001000 */
[----:B------:R-:W-:Y:S01]  /*10d0*/  FSETP.GT.AND P0, PT, |R4|, 1, PT ;  /* 0x3f8000000400780b */ /* 0x000fe20003f04200 */
[----:B------:R-:W-:Y:S01]  /*10e0*/  IMAD.MOV.U32 R7, RZ, RZ, 0x3b2090aa ;  /* 0x3b2090aaff077424 */ /* 0x000fe200078e00ff */
[----:B------:R-:W-:Y:S01]  /*10f0*/  BSSY.RECONVERGENT B0, `(.L_x_19) ;  /* 0x0000085000007945 */ /* 0x000fe20003800200 */
[----:B------:R-:W-:Y:S01]  /*1100*/  IMAD.MOV.U32 R8, RZ, RZ, 0x3f6ee581 ;  /* 0x3f6ee581ff087424 */ /* 0x000fe200078e00ff */
[----:B---3--:R-:W-:-:S05]  /*1110*/  FSEL R5, R5, |R4|, P0 ;  /* 0x4000000405057208 */ /* 0x008fca0000000000 */
[----:B------:R-:W-:-:S04]  /*1120*/  FMUL R6, R5, R5 ;  /* 0x0000000505067220 */ /* 0x000fc80000400000 */
[----:B------:R-:W-:-:S04]  /*1130*/  FFMA R7, R6, R7, -0.014396979473531246185 ;  /* 0xbc6be14f06077423 */ /* 0x000fc80000000007 */
[----:B------:R-:W-:-:S04]  /*1140*/  FFMA R7, R6, R7, 0.039849750697612762451 ;  /* 0x3d23397e06077423 */ /* 0x000fc80000000007 */
[----:B------:R-:W-:-:S04]  /*1150*/  FFMA R7, R6, R7, -0.072529748082160949707 ;  /* 0xbd948a7a06077423 */ /* 0x000fc80000000007 */
[----:B------:R-:W-:-:S04]  /*1160*/  FFMA R7, R6, R7, 0.10518480092287063599 ;  /* 0x3dd76b2106077423 */ /* 0x000fc80000000007 */
[----:B------:R-:W-:-:S04]  /*1170*/  FFMA R7, R6, R7, -0.14171802997589111328 ;  /* 0xbe111e8806077423 */ /* 0x000fc80000000007 */
[----:B------:R-:W-:-:S04]  /*1180*/  FFMA R7, R6, R7, 0.19988775253295898438 ;  /* 0x3e4caf6006077423 */ /* 0x000fc80000000007 */
[----:B------:R-:W-:-:S04]  /*1190*/  FFMA R7, R6, R7, -0.33332940936088562012 ;  /* 0xbeaaaa2706077423 */ /* 0x000fc80000000007 */
[----:B------:R-:W-:-:S04]  /*11a0*/  FMUL R6, R6, R7 ;  /* 0x0000000706067220 */ /* 0x000fc80000400000 */
[----:B------:R-:W-:Y:S02]  /*11b0*/  FFMA R5, R5, R6, R5 ;  /* 0x0000000605057223 */ /* 0x000fe40000000005 */
[----:B------:R-:W-:Y:S02]  /*11c0*/  I2F.F64.U32 R6, UR38 ;  /* 0x0000002600067d12 */ /* 0x000fe40008201800 */
[----:B------:R-:W-:Y:S01]  /*11d0*/  @P0 FFMA R5, R8, 1.6832555532455444336, -R5 ;  /* 0x3fd774eb08050823 */ /* 0x000fe20000000805 */
[----:B------:R-:W-:-:S04]  /*11e0*/  FSETP.NAN.AND P0, PT, |R4|, |R4|, PT ;  /* 0x400000040400720b */ /* 0x000fc80003f08200 */
[----:B------:R-:W-:-:S04]  /*11f0*/  LOP3.LUT R4, R5, 0x80000000, R4, 0xb8, !PT ;  /* 0x8000000005047812 */ /* 0x000fc800078eb804 */
[----:B------:R-:W-:-:S05]  /*1200*/  FSEL R4, R4, R5, !P0 ;  /* 0x0000000504047208 */ /* 0x000fca0004000000 */
[----:B------:R-:W-:-:S04]  /*1210*/  FADD R8, R4, -R4 ;  /* 0x8000000404087221 */ /* 0x000fc80000000000 */
[----:B------:R-:W3:Y:S02]  /*1220*/  F2F.F64.F32 R4, R8 ;  /* 0x0000000800047310 */ /* 0x000ee40000201800 */
[----:B---3--:R-:W-:-:S10]  /*1230*/  DMUL R4, R4, R6 ;  /* 0x0000000604047228 */ /* 0x008fd40000000000 */
[----:B------:R-:W-:-:S04]  /*1240*/  LOP3.LUT R7, R5, 0x7fffffff, RZ, 0xc0, !PT ;  /* 0x7fffffff05077812 */ /* 0x000fc800078ec0ff */
[----:B------:R-:W-:-:S04]  /*1250*/  VIMNMX.U32 R6, PT, PT, R7, 0x401921fb, !PT ;  /* 0x401921fb07067848 */ /* 0x000fc80007fe0000 */
[----:B------:R-:W-:Y:S01]  /*1260*/  ISETP.GE.U32.AND P0, PT, R6, 0x7ff00000, PT ;  /* 0x7ff000000600780c */ /* 0x000fe20003f06070 */
[----:B------:R-:W-:-:S12]  /*1270*/  IMAD.MOV.U32 R6, RZ, RZ, R4 ;  /* 0x000000ffff067224 */ /* 0x000fd800078e0004 */
[----:B------:R-:W-:Y:S05]  /*1280*/  @!P0 BRA `(.L_x_20) ;  /* 0x0000000000208947 */ /* 0x000fea0003800000 */
[----:B------:R-:W-:-:S14]  /*1290*/  DSETP.NAN.AND P0, PT, R6, R6, PT ;  /* 0x000000060600722a */ /* 0x000fdc0003f08000 */
[----:B------:R-:W-:Y:S01]  /*12a0*/  @P0 IMAD.MOV.U32 R20, RZ, RZ, 0x54442d18 ;  /* 0x54442d18ff140424 */ /* 0x000fe200078e00ff */
[----:B------:R-:W-:Y:S01]  /*12b0*/  @!P0 DSETP.NEU.AND P1, PT, R6, +INF , PT ;  /* 0x7ff000000600842a */ /* 0x000fe20003f2d000 */
[----:B------:R-:W-:-:S06]  /*12c0*/  @P0 IMAD.MOV.U32 R21, RZ, RZ, 0x401921fb ;  /* 0x401921fbff150424 */ /* 0x000fcc00078e00ff */
[----:B------:R-:W-:-:S06]  /*12d0*/  @P0 DADD R20, R4, R20 ;  /* 0x0000000004140229 */ /* 0x000fcc0000000014 */
[----:B------:R-:W-:Y:S02]  /*12e0*/  @!P0 FSEL R20, R4, RZ, P1 ;  /* 0x000000ff04148208 */ /* 0x000fe40000800000 */
[----:B------:R-:W-:Y:S01]  /*12f0*/  @!P0 FSEL R21, R5, -QNAN , P1 ;  /* 0xfff8000005158808 */ /* 0x000fe20000800000 */
[----:B------:R-:W-:Y:S06]  /*1300*/  BRA `(.L_x_21) ;  /* 0x00000004008c7947 */ /* 0x000fec0003800000 */
.L_x_20:
[----:B------:R-:W-:Y:S01]  /*1310*/  UMOV UR4, 0x54442d18 ;  /* 0x54442d1800047882 */ /* 0x000fe20000000000 */
[----:B------:R-:W-:Y:S01]  /*1320*/  UMOV UR5, 0x401921fb ;  /* 0x401921fb00057882 */ /* 0x000fe20000000000 */
[----:B------:R-:W-:Y:S01]  /*1330*/  IMAD.MOV.U32 R20, RZ, RZ, R4 ;  /* 0x000000ffff147224 */ /* 0x000fe200078e0004 */
[----:B------:R-:W-:Y:S01]  /*1340*/  DSETP.GE.AND P0, PT, R6, UR4, PT ;  /* 0x0000000406007e2a */ /* 0x000fe2000bf06000 */
[----:B------:R-:W-:-:S13]  /*1350*/  IMAD.MOV.U32 R21, RZ, RZ, R5 ;  /* 0x000000ffff157224 */ /* 0x000fda00078e0005 */
[----:B------:R-:W-:Y:S05]  /*1360*/  @!P0 BRA `(.L_x_21) ;  /* 0x0000000400748947 */ /* 0x000fea0003800000 */
[----:B------:R-:W-:Y:S01]  /*1370*/  ISETP.GT.U32.AND P0, PT, R7, 0xfffff, PT ;  /* 0x000fffff0700780c */ /* 0x000fe20003f04070 */
[----:B------:R-:W-:Y:S01]  /*1380*/  BSSY.RECONVERGENT B1, `(.L_x_22) ;  /* 0x000001e000017945 */ /* 0x000fe20003800200 */
[----:B------:R-:W-:-:S11]  /*1390*/  SHF.R.U32.HI R9, RZ, 0x14, R7 ;  /* 0x00000014ff097819 */ /* 0x000fd60000011607 */
[----:B------:R-:W-:-:S10]  /*13a0*/  @!P0 DMUL R6, R6, 1.80143985094819840000e+16 ;  /* 0x4350000006068828 */ /* 0x000fd40000000000 */
[C---:B------:R-:W-:Y:S02]  /*13b0*/  @!P0 LEA.HI R8, R7.reuse, R9, RZ, 0xc ;  /* 0x0000000907088211 */ /* 0x040fe400078f60ff */
[----:B------:R-:W-:-:S03]  /*13c0*/  LOP3.LUT R11, R7, 0xfffff, RZ, 0xc0, !PT ;  /* 0x000fffff070b7812 */ /* 0x000fc600078ec0ff */
[----:B------:R-:W-:Y:S01]  /*13d0*/  @!P0 VIADD R9, R8, 0xffffffca ;  /* 0xffffffca08098836 */ /* 0x000fe20000000000 */
[----:B------:R-:W-:-:S03]  /*13e0*/  LOP3.LUT R11, R11, 0x100000, RZ, 0xfc, !PT ;  /* 0x001000000b0b7812 */ /* 0x000fc600078efcff */
[----:B------:R-:W-:-:S05]  /*13f0*/  VIADD R12, R9, 0xfffffbff ;  /* 0xfffffbff090c7836 */ /* 0x000fca0000000000 */
[----:B--2---:R-:W-:-:S04]  /*1400*/  VIMNMX R13, PT, PT, RZ, R12, PT ;  /* 0x0000000cff0d7248 */ /* 0x004fc80003fe0100 */
[----:B------:R-:W-:-:S05]  /*1410*/  IADD3 R9, PT, PT, R9, -0x401, -R13 ;  /* 0xfffffbff09097810 */ /* 0x000fca0007ffe80d */
[----:B------:R-:W-:-:S05]  /*1420*/  VIADD R9, R9, 0x1 ;  /* 0x0000000109097836 */ /* 0x000fca0000000000 */
[----:B------:R-:W-:Y:S01]  /*1430*/  LOP3.LUT P0, R8, R9, 0x3, RZ, 0xc0, !PT ;  /* 0x0000000309087812 */ /* 0x000fe2000780c0ff */
[----:B------:R-:W-:Y:S02]  /*1440*/  IMAD.MOV.U32 R9, RZ, RZ, R6 ;  /* 0x000000ffff097224 */ /* 0x000fe400078e0006 */
[----:B------:R-:W-:-:S10]  /*1450*/  IMAD.MOV.U32 R6, RZ, RZ, R12 ;  /* 0x000000ffff067224 */ /* 0x000fd400078e000c */
[----:B------:R-:W-:Y:S05]  /*1460*/  @!P0 BRA `(.L_x_23) ;  /* 0x00000000003c8947 */ /* 0x000fea0003800000 */
[----:B------:R-:W-:Y:S01]  /*1470*/  BSSY.RECONVERGENT B2, `(.L_x_23) ;  /* 0x000000e000027945 */ /* 0x000fe20003800200 */
[----:B------:R-:W-:Y:S02]  /*1480*/  IMAD.MOV R7, RZ, RZ, -R8 ;  /* 0x000000ffff077224 */ /* 0x000fe400078e0a08 */
[----:B------:R-:W-:-:S07]  /*1490*/  IMAD.MOV.U32 R6, RZ, RZ, R12 ;  /* 0x000000ffff067224 */ /* 0x000fce00078e000c */
.L_x_24:
[----:B------:R-:W-:Y:S01]  /*14a0*/  VIADD R7, R7, 0x1 ;  /* 0x0000000107077836 */ /* 0x000fe20000000000 */
[----:B------:R-:W-:Y:S01]  /*14b0*/  IADD3 R10, P0, PT, R9, -0x54442d18, RZ ;  /* 0xabbbd2e8090a7810 */ /* 0x000fe20007f1e0ff */
[----:B------:R-:W-:-:S03]  /*14c0*/  VIADD R6, R6, 0xffffffff ;  /* 0xffffffff06067836 */ /* 0x000fc60000000000 */
[----:B------:R-:W-:Y:S02]  /*14d0*/  ISETP.NE.AND P1, PT, R7, RZ, PT ;  /* 0x000000ff0700720c */ /* 0x000fe40003f25270 */
[----:B------:R-:W-:-:S04]  /*14e0*/  IADD3.X R8, PT, PT, R11, -0x1921fc, RZ, P0, !PT ;  /* 0xffe6de040b087810 */ /* 0x000fc800007fe4ff */
[----:B------:R-:W-:-:S04]  /*14f0*/  ISETP.GE.AND P0, PT, R8, RZ, PT ;  /* 0x000000ff0800720c */ /* 0x000fc80003f06270 */
[----:B------:R-:W-:Y:S02]  /*1500*/  SEL R10, R9, R10, !P0 ;  /* 0x0000000a090a7207 */ /* 0x000fe40004000000 */
[----:B------:R-:W-:-:S03]  /*1510*/  SEL R8, R11, R8, !P0 ;  /* 0x000000080b087207 */ /* 0x000fc60004000000 */
[C---:B------:R-:W-:Y:S01]  /*1520*/  IMAD.SHL.U32 R9, R10.reuse, 0x2, RZ ;  /* 0x000000020a097824 */ /* 0x040fe200078e00ff */
[----:B------:R-:W-:Y:S01]  /*1530*/  SHF.L.U64.HI R11, R10, 0x1, R8 ;  /* 0x000000010a0b7819 */ /* 0x000fe20000010208 */
[----:B------:R-:W-:Y:S06]  /*1540*/  @P1 BRA `(.L_x_24) ;  /* 0xfffffffc00d41947 */ /* 0x000fec000383ffff */
[----:B------:R-:W-:Y:S05]  /*1550*/  BSYNC.RECONVERGENT B2 ;  /* 0x0000000000027941 */ /* 0x000fea0003800200 */
.L_x_23:
[----:B------:R-:W-:Y:S05]  /*1560*/  BSYNC.RECONVERGENT B1 ;  /* 0x0000000000017941 */ /* 0x000fea0003800200 */
.L_x_22:
[----:B------:R-:W-:Y:S01]  /*1570*/  IMAD.IADD R7, R12, 0x1, -R13 ;  /* 0x000000010c077824 */ /* 0x000fe200078e0a0d */
[----:B------:R-:W-:Y:S04]  /*1580*/  BSSY.RECONVERGENT B1, `(.L_x_25) ;  /* 0x0000025000017945 */ /* 0x000fe80003800200 */
[----:B------:R-:W-:-:S13]  /*1590*/  ISETP.GE.U32.AND P0, PT, R7, 0x3, PT ;  /* 0x000000030700780c */ /* 0x000fda0003f06070 */
[----:B------:R-:W-:Y:S05]  /*15a0*/  @!P0 BRA `(.L_x_26) ;  /* 0x0000000000888947 */ /* 0x000fea0003800000 */
[----:B------:R-:W-:Y:S01]  /*15b0*/  BSSY.RECONVERGENT B2, `(.L_x_27) ;  /* 0x0000020000027945 */ /* 0x000fe20003800200 */
.L_x_28:
[----:B------:R-:W-:Y:S02]  /*15c0*/  IADD3 R8, P0, PT, R9, -0x54442d18, RZ ;  /* 0xabbbd2e809087810 */ /* 0x000fe40007f1e0ff */
[C---:B------:R-:W-:Y:S01]  /*15d0*/  ISETP.GT.AND P1, PT, R6.reuse, 0x3, PT ;  /* 0x000000030600780c */ /* 0x040fe20003f24270 */
[----:B------:R-:W-:Y:S01]  /*15e0*/  VIADD R6, R6, 0xfffffffc ;  /* 0xfffffffc06067836 */ /* 0x000fe20000000000 */
[----:B------:R-:W-:-:S04]  /*15f0*/  IADD3.X R10, PT, PT, R11, -0x1921fc, RZ, P0, !PT ;  /* 0xffe6de040b0a7810 */ /* 0x000fc800007fe4ff */
[----:B------:R-:W-:-:S04]  /*1600*/  ISETP.GE.AND P0, PT, R10, RZ, PT ;  /* 0x000000ff0a00720c */ /* 0x000fc80003f06270 */
[----:B------:R-:W-:Y:S02]  /*1610*/  SEL R8, R9, R8, !P0 ;  /* 0x0000000809087207 */ /* 0x000fe40004000000 */
[----:B------:R-:W-:-:S03]  /*1620*/  SEL R11, R11, R10, !P0 ;  /* 0x0000000a0b0b7207 */ /* 0x000fc60004000000 */
[C---:B------:R-:W-:Y:S01]  /*1630*/  IMAD.SHL.U32 R10, R8.reuse, 0x2, RZ ;  /* 0x00000002080a7824 */ /* 0x040fe200078e00ff */
[----:B------:R-:W-:-:S04]  /*1640*/  SHF.L.U64.HI R11, R8, 0x1, R11 ;  /* 0x00000001080b7819 */ /* 0x000fc8000001020b */
[----:B------:R-:W-:-:S04]  /*1650*/  IADD3 R7, P0, PT, R10, -0x54442d18, RZ ;  /* 0xabbbd2e80a077810 */ /* 0x000fc80007f1e0ff */
        /* <DEDUP_REMOVED lines=22> */
.L_x_27:
[----:B------:R-:W-:-:S07]  /*17c0*/  IMAD.MOV.U32 R10, RZ, RZ, R7 ;  /* 0x000000ffff0a7224 */ /* 0x000fce00078e0007 */
.L_x_26:
[----:B------:R-:W-:Y:S05]  /*17d0*/  BSYNC.RECONVERGENT B1 ;  /* 0x0000000000017941 */ /* 0x000fea0003800200 */
.L_x_25:
[----:B------:R-:W-:Y:S01]  /*17e0*/  LOP3.LUT R9, R8, 0x7fffffff, RZ, 0xc0, !PT ;  /* 0x7fffffff08097812 */ /* 0x000fe200078ec0ff */
[----:B------:R-:W-:Y:S01]  /*17f0*/  BSSY.RECONVERGENT B1, `(.L_x_29) ;  /* 0x0000013000017945 */ /* 0x000fe20003800200 */
[----:B------:R-:W-:Y:S02]  /*1800*/  ISETP.NE.U32.AND P0, PT, R10, RZ, PT ;  /* 0x000000ff0a00720c */ /* 0x000fe40003f05070 */
[----:B------:R-:W-:Y:S02]  /*1810*/  CS2R R20, SRZ ;  /* 0x0000000000147805 */ /* 0x000fe4000001ff00 */
[----:B------:R-:W-:-:S13]  /*1820*/  ISETP.NE.AND.EX P0, PT, R9, RZ, PT, P0 ;  /* 0x000000ff0900720c */ /* 0x000fda0003f05300 */
[----:B------:R-:W-:Y:S05]  /*1830*/  @!P0 BRA `(.L_x_30) ;  /* 0x0000000000388947 */ /* 0x000fea0003800000 */
[----:B------:R-:W-:-:S06]  /*1840*/  IMAD.MOV.U32 R8, RZ, RZ, R10 ;  /* 0x000000ffff087224 */ /* 0x000fcc00078e000a */
[----:B------:R-:W-:-:S10]  /*1850*/  DMUL R6, R8, 1.80143985094819840000e+16 ;  /* 0x4350000008067828 */ /* 0x000fd40000000000 */
[----:B------:R-:W-:-:S04]  /*1860*/  SHF.R.U32.HI R6, RZ, 0x14, R7 ;  /* 0x00000014ff067819 */ /* 0x000fc80000011607 */
[----:B------:R-:W-:-:S04]  /*1870*/  IADD3 R7, PT, PT, -R6, 0x37, RZ ;  /* 0x0000003706077810 */ /* 0x000fc80007ffe1ff */
[----:B------:R-:W-:Y:S02]  /*1880*/  IADD3 R8, PT, PT, -R7, 0x401, RZ ;  /* 0x0000040107087810 */ /* 0x000fe40007ffe1ff */
[-C--:B------:R-:W-:Y:S02]  /*1890*/  SHF.L.U64.HI R9, R10, R7.reuse, R9 ;  /* 0x000000070a097219 */ /* 0x080fe40000010209 */
[----:B------:R-:W-:Y:S02]  /*18a0*/  ISETP.GT.AND P0, PT, R8, RZ, PT ;  /* 0x000000ff0800720c */ /* 0x000fe40003f04270 */
[----:B------:R-:W-:-:S11]  /*18b0*/  SHF.L.U32 R7, R10, R7, RZ ;  /* 0x000000070a077219 */ /* 0x000fd600000006ff */
[----:B------:R-:W-:-:S04]  /*18c0*/  @!P0 IADD3 R6, PT, PT, -R8, 0x1, RZ ;  /* 0x0000000108068810 */ /* 0x000fc80007ffe1ff */
[-CC-:B------:R-:W-:Y:S02]  /*18d0*/  @!P0 SHF.R.U64 R20, R7, R6.reuse, R9.reuse ;  /* 0x0000000607148219 */ /* 0x180fe40000001209 */
[----:B------:R-:W-:Y:S01]  /*18e0*/  @P0 IADD3 R20, P1, PT, RZ, R7, RZ ;  /* 0x00000007ff140210 */ /* 0x000fe20007f3e0ff */
[----:B------:R-:W-:Y:S01]  /*18f0*/  @P0 VIADD R7, R8, 0xffffffff ;  /* 0xffffffff08070836 */ /* 0x000fe20000000000 */
[----:B------:R-:W-:-:S03]  /*1900*/  @!P0 SHF.R.U32.HI R21, RZ, R6, R9 ;  /* 0x00000006ff158219 */ /* 0x000fc60000011609 */
[----:B------:R-:W-:-:S08]  /*1910*/  @P0 IMAD.U32.X R21, R7, 0x100000, R9, P1 ;  /* 0x0010000007150824 */ /* 0x000fd000008e0409 */
.L_x_30:
[----:B------:R-:W-:Y:S05]  /*1920*/  BSYNC.RECONVERGENT B1 ;  /* 0x0000000000017941 */ /* 0x000fea0003800200 */
.L_x_29:
[----:B------:R-:W-:-:S07]  /*1930*/  LOP3.LUT R21, R21, 0x80000000, R5, 0xb8, !PT ;  /* 0x8000000015157812 */ /* 0x000fce00078eb805 */
.L_x_21:
[----:B------:R-:W-:Y:S05]  /*1940*/  BSYNC.RECONVERGENT B0 ;  /* 0x0000000000007941 */ /* 0x000fea0003800200 */
.L_x_19:
[----:B------:R-:W3:Y:S01]  /*1950*/  I2F.F64.U32 R4, R2 ;  /* 0x0000000200047312 */ /* 0x000ee20000201800 */
[----:B------:R4:W0:Y:S01]  /*1960*/  LDS R17, [R18] ;  /* 0x0000000012117984 */ /* 0x0008220000000800 */
[----:B------:R-:W-:Y:S01]  /*1970*/  BSSY.RECONVERGENT B0, `(.L_x_31) ;  /* 0x0000020000007945 */ /* 0x000fe20003800200 */
[----:B---3--:R-:W-:-:S08]  /*1980*/  DMUL R20, R4, R20 ;  /* 0x0000001404147228 */ /* 0x008fd00000000000 */
[----:B------:R-:W-:-:S14]  /*1990*/  DSETP.NEU.AND P0, PT, |R20|, +INF , PT ;  /* 0x7ff000001400742a */ /* 0x000fdc0003f0d200 */
[----:B-1----:R-:W-:Y:S01]  /*19a0*/  @!P0 DMUL R24, RZ, R20 ;  /* 0x00000014ff188228 */ /* 0x002fe20000000000 */
[----:B------:R-:W-:Y:S01]  /*19b0*/  @!P0 IMAD.MOV.U32 R28, RZ, RZ, 0x1 ;  /* 0x00000001ff1c8424 */ /* 0x000fe200078e00ff */
[----:B----4-:R-:W-:Y:S09]  /*19c0*/  @!P0 BRA `(.L_x_32) ;  /* 0x0000000000688947 */ /* 0x010ff20003800000 */
[----:B------:R-:W-:Y:S01]  /*19d0*/  UMOV UR4, 0x6dc9c883 ;  /* 0x6dc9c88300047882 */ /* 0x000fe20000000000 */
[----:B------:R-:W-:Y:S01]  /*19e0*/  UMOV UR5, 0x3fe45f30 ;  /* 0x3fe45f3000057882 */ /* 0x000fe20000000000 */
[C---:B------:R-:W-:Y:S01]  /*19f0*/  DSETP.GE.AND P0, PT, |R20|.reuse, 2.14748364800000000000e+09, PT ;  /* 0x41e000001400742a */ /* 0x040fe20003f06200 */
[----:B------:R-:W-:Y:S01]  /*1a00*/  BSSY.RECONVERGENT B1, `(.L_x_33) ;  /* 0x0000015000017945 */ /* 0x000fe20003800200 */
[----:B------:R-:W-:Y:S01]  /*1a10*/  DMUL R4, R20, UR4 ;  /* 0x0000000414047c28 */ /* 0x000fe20008000000 */
[----:B------:R-:W-:Y:S01]  /*1a20*/  UMOV UR4, 0x54442d18 ;  /* 0x54442d1800047882 */ /* 0x000fe20000000000 */
[----:B------:R-:W-:-:S04]  /*1a30*/  UMOV UR5, 0x3ff921fb ;  /* 0x3ff921fb00057882 */ /* 0x000fc80000000000 */
[----:B------:R-:W1:Y:S08]  /*1a40*/  F2I.F64 R28, R4 ;  /* 0x00000004001c7311 */ /* 0x000e700000301100 */
[----:B-1----:R-:W1:Y:S02]  /*1a50*/  I2F.F64 R24, R28 ;  /* 0x0000001c00187312 */ /* 0x002e640000201c00 */
[----:B-1----:R-:W-:Y:S01]  /*1a60*/  DFMA R6, R24, -UR4, R20 ;  /* 0x8000000418067c2b */ /* 0x002fe20008000014 */
[----:B------:R-:W-:Y:S01]  /*1a70*/  UMOV UR4, 0x33145c00 ;  /* 0x33145c0000047882 */ /* 0x000fe20000000000 */
[----:B------:R-:W-:-:S06]  /*1a80*/  UMOV UR5, 0x3c91a626 ;  /* 0x3c91a62600057882 */ /* 0x000fcc0000000000 */
[----:B------:R-:W-:Y:S01]  /*1a90*/  DFMA R6, R24, -UR4, R6 ;  /* 0x8000000418067c2b */ /* 0x000fe20008000006 */
[----:B------:R-:W-:Y:S01]  /*1aa0*/  UMOV UR4, 0x252049c0 ;  /* 0x252049c000047882 */ /* 0x000fe20000000000 */
[----:B------:R-:W-:-:S06]  /*1ab0*/  UMOV UR5, 0x397b839a ;  /* 0x397b839a00057882 */ /* 0x000fcc0000000000 */
[----:B------:R-:W-:Y:S01]  /*1ac0*/  DFMA R24, R24, -UR4, R6 ;  /* 0x8000000418187c2b */ /* 0x000fe20008000006 */
[----:B------:R-:W-:Y:S10]  /*1ad0*/  @!P0 BRA `(.L_x_34) ;  /* 0x00000000001c8947 */ /* 0x000ff40003800000 */
[----:B--2---:R-:W-:Y:S01]  /*1ae0*/  IMAD.MOV.U32 R13, RZ, RZ, R20 ;  /* 0x000000ffff0d7224 */ /* 0x004fe200078e0014 */
[----:B------:R-:W-:Y:S01]  /*1af0*/  MOV R24, 0x1b20 ;  /* 0x00001b2000187802 */ /* 0x000fe20000000f00 */
[----:B------:R-:W-:-:S07]  /*1b00*/  IMAD.MOV.U32 R14, RZ, RZ, R21 ;  /* 0x000000ffff0e7224 */ /* 0x000fce00078e0015 */
[----:B0-----:R-:W-:Y:S05]  /*1b10*/  CALL.REL.NOINC `($_Z16multiply_mix_addPsPfS0_$__internal_trig_reduction_slowpathd) ;  /* 0x0000000c00487944 */ /* 0x001fea0003c00000 */
[----:B------:R-:W-:Y:S02]  /*1b20*/  IMAD.MOV.U32 R28, RZ, RZ, R8 ;  /* 0x000000ffff1c7224 */ /* 0x000fe400078e0008 */
[----:B------:R-:W-:Y:S02]  /*1b30*/  IMAD.MOV.U32 R24, RZ, RZ, R4 ;  /* 0x000000ffff187224 */ /* 0x000fe400078e0004 */
[----:B------:R-:W-:-:S07]  /*1b40*/  IMAD.MOV.U32 R25, RZ, RZ, R5 ;  /* 0x000000ffff197224 */ /* 0x000fce00078e0005 */
.L_x_34:
[----:B------:R-:W-:Y:S05]  /*1b50*/  BSYNC.RECONVERGENT B1 ;  /* 0x0000000000017941 */ /* 0x000fea0003800200 */
.L_x_33:
[----:B------:R-:W-:-:S07]  /*1b60*/  VIADD R28, R28, 0x1 ;  /* 0x000000011c1c7836 */ /* 0x000fce0000000000 */
.L_x_32:
[----:B------:R-:W-:Y:S05]  /*1b70*/  BSYNC.RECONVERGENT B0 ;  /* 0x0000000000007941 */ /* 0x000fea0003800200 */
.L_x_31:
[----:B------:R-:W1:Y:S01]  /*1b80*/  LDCU.64 UR4, c[0x4][0x28] ;  /* 0x01000500ff0477ac */ /* 0x000e620008000a00 */
[----:B------:R-:W-:-:S05]  /*1b90*/  IMAD.SHL.U32 R4, R28, 0x40, RZ ;  /* 0x000000401c047824 */ /* 0x000fca00078e00ff */
[----:B------:R-:W-:-:S04]  /*1ba0*/  LOP3.LUT R4, R4, 0x40, RZ, 0xc0, !PT ;  /* 0x0000004004047812 */ /* 0x000fc800078ec0ff */
[----:B-1----:R-:W-:-:S05]  /*1bb0*/  IADD3 R12, P0, PT, R4, UR4, RZ ;  /* 0x00000004040c7c10 */ /* 0x002fca000ff1e0ff */
[----:B--2---:R-:W-:-:S05]  /*1bc0*/  IMAD.X R13, RZ, RZ, UR5, P0 ;  /* 0x00000005ff0d7e24 */ /* 0x004fca00080e06ff */
[----:B------:R-:W2:Y:S04]  /*1bd0*/  LDG.E.128.CONSTANT R4, desc[UR36][R12.64] ;  /* 0x000000240c047981 */ /* 0x000ea8000c1e9d00 */
[----:B------:R-:W3:Y:S04]  /*1be0*/  LDG.E.128.CONSTANT R8, desc[UR36][R12.64+0x10] ;  /* 0x000010240c087981 */ /* 0x000ee8000c1e9d00 */
[----:B0-----:R-:W4:Y:S01]  /*1bf0*/  LDG.E.128.CONSTANT R12, desc[UR36][R12.64+0x20] ;  /* 0x000020240c0c7981 */ /* 0x001f22000c1e9d00 */
[----:B------:R-:W-:Y:S01]  /*1c00*/  LOP3.LUT R19, R28, 0x1, RZ, 0xc0, !PT ;  /* 0x000000011c137812 */ /* 0x000fe200078ec0ff */
[----:B------:R-:W-:Y:S01]  /*1c10*/  IMAD.MOV.U32 R26, RZ, RZ, 0x20fd8164 ;  /* 0x20fd8164ff1a7424 */ /* 0x000fe200078e00ff */
[----:B------:R-:W-:Y:S01]  /*1c20*/  DMUL R22, R24, R24 ;  /* 0x0000001818167228 */ /* 0x000fe20000000000 */
[----:B------:R-:W-:Y:S01]  /*1c30*/  BSSY.RECONVERGENT B0, `(.L_x_35) ;  /* 0x000002f000007945 */ /* 0x000fe20003800200 */
[----:B------:R-:W-:Y:S01]  /*1c40*/  ISETP.NE.U32.AND P0, PT, R19, 0x1, PT ;  /* 0x000000011300780c */ /* 0x000fe20003f05070 */
[----:B------:R-:W-:Y:S01]  /*1c50*/  IMAD.MOV.U32 R19, RZ, RZ, 0x3da8ff83 ;  /* 0x3da8ff83ff137424 */ /* 0x000fe200078e00ff */
[----:B------:R-:W-:-:S02]  /*1c60*/  DSETP.NEU.AND P1, PT, |R20|, +INF , PT ;  /* 0x7ff000001400742a */ /* 0x000fc40003f2d200 */
[----:B------:R-:W-:Y:S02]  /*1c70*/  FSEL R26, R26, -8.06006814911005101289e+34, !P0 ;  /* 0xf9785eba1a1a7808 */ /* 0x000fe40004000000 */
[----:B------:R-:W-:Y:S02]  /*1c80*/  FSEL R27, -R19, 0.11223486810922622681, !P0 ;  /* 0x3de5db65131b7808 */ /* 0x000fe40004000100 */
[----:B------:R0:W1:Y:S04]  /*1c90*/  LDS R19, [R0] ;  /* 0x0000000000137984 */ /* 0x0000680000000800 */
[----:B--2---:R-:W-:-:S04]  /*1ca0*/  DFMA R4, R22, R26, R4 ;  /* 0x0000001a1604722b */ /* 0x004fc80000000004 */
[----:B------:R-:W-:-:S04]  /*1cb0*/  @!P1 IMAD.MOV.U32 R26, RZ, RZ, RZ ;  /* 0x000000ffff1a9224 */ /* 0x000fc800078e00ff */
[----:B------:R-:W-:-:S08]  /*1cc0*/  DFMA R4, R22, R4, R6 ;  /* 0x000000041604722b */ /* 0x000fd00000000006 */
[----:B---3--:R-:W-:-:S08]  /*1cd0*/  DFMA R4, R22, R4, R8 ;  /* 0x000000041604722b */ /* 0x008fd00000000008 */
[----:B------:R-:W-:-:S08]  /*1ce0*/  DFMA R4, R22, R4, R10 ;  /* 0x000000041604722b */ /* 0x000fd0000000000a */
[----:B----4-:R-:W-:-:S08]  /*1cf0*/  DFMA R4, R22, R4, R12 ;  /* 0x000000041604722b */ /* 0x010fd0000000000c */
[----:B------:R-:W-:-:S08]  /*1d00*/  DFMA R4, R22, R4, R14 ;  /* 0x000000041604722b */ /* 0x000fd0000000000e */
[----:B------:R-:W-:Y:S02]  /*1d10*/  DFMA R24, R4, R24, R24 ;  /* 0x000000180418722b */ /* 0x000fe40000000018 */
[----:B------:R-:W-:-:S10]  /*1d20*/  DFMA R4, R22, R4, 1 ;  /* 0x3ff000001604742b */ /* 0x000fd40000000004 */
[----:B------:R-:W-:Y:S02]  /*1d30*/  FSEL R6, R4, R24, !P0 ;  /* 0x0000001804067208 */ /* 0x000fe40004000000 */
[----:B------:R-:W-:Y:S01]  /*1d40*/  FSEL R7, R5, R25, !P0 ;  /* 0x0000001905077208 */ /* 0x000fe20004000000 */
[----:B------:R-:W-:Y:S01]  /*1d50*/  @!P1 DMUL R24, RZ, R20 ;  /* 0x00000014ff189228 */ /* 0x000fe20000000000 */
[----:B------:R-:W-:-:S04]  /*1d60*/  LOP3.LUT P0, RZ, R28, 0x2, RZ, 0xc0, !PT ;  /* 0x000000021cff7812 */ /* 0x000fc8000780c0ff */
[----:B------:R-:W-:-:S10]  /*1d70*/  DADD R4, RZ, -R6 ;  /* 0x00000000ff047229 */ /* 0x000fd40000000806 */
[----:B------:R-:W-:Y:S02]  /*1d80*/  FSEL R22, R6, R4, !P0 ;  /* 0x0000000406167208 */ /* 0x000fe40004000000 */
[----:B------:R-:W-:Y:S01]  /*1d90*/  FSEL R23, R7, R5, !P0 ;  /* 0x0000000507177208 */ /* 0x000fe20004000000 */
[----:B01----:R-:W-:Y:S06]  /*1da0*/  @!P1 BRA `(.L_x_36) ;  /* 0x00000000005c9947 */ /* 0x003fec0003800000 */
[----:B------:R-:W-:Y:S01]  /*1db0*/  UMOV UR4, 0x6dc9c883 ;  /* 0x6dc9c88300047882 */ /* 0x000fe20000000000 */
[----:B------:R-:W-:Y:S01]  /*1dc0*/  UMOV UR5, 0x3fe45f30 ;  /* 0x3fe45f3000057882 */ /* 0x000fe20000000000 */
[C---:B------:R-:W-:Y:S02]  /*1dd0*/  DSETP.GE.AND P0, PT, |R20|.reuse, 2.14748364800000000000e+09, PT ;  /* 0x41e000001400742a */ /* 0x040fe40003f06200 */
[----:B------:R-:W-:Y:S01]  /*1de0*/  DMUL R26, R20, UR4 ;  /* 0x00000004141a7c28 */ /* 0x000fe20008000000 */
[----:B------:R-:W-:Y:S01]  /*1df0*/  UMOV UR4, 0x54442d18 ;  /* 0x54442d1800047882 */ /* 0x000fe20000000000 */
[----:B------:R-:W-:-:S08]  /*1e00*/  UMOV UR5, 0x3ff921fb ;  /* 0x3ff921fb00057882 */ /* 0x000fd00000000000 */
[----:B------:R-:W0:Y:S08]  /*1e10*/  F2I.F64 R26, R26 ;  /* 0x0000001a001a7311 */ /* 0x000e300000301100 */
[----:B0-----:R-:W0:Y:S02]  /*1e20*/  I2F.F64 R24, R26 ;  /* 0x0000001a00187312 */ /* 0x001e240000201c00 */
[----:B0-----:R-:W-:Y:S01]  /*1e30*/  DFMA R4, R24, -UR4, R20 ;  /* 0x8000000418047c2b */ /* 0x001fe20008000014 */
[----:B------:R-:W-:Y:S01]  /*1e40*/  UMOV UR4, 0x33145c00 ;  /* 0x33145c0000047882 */ /* 0x000fe20000000000 */
[----:B------:R-:W-:-:S06]  /*1e50*/  UMOV UR5, 0x3c91a626 ;  /* 0x3c91a62600057882 */ /* 0x000fcc0000000000 */
[----:B------:R-:W-:Y:S01]  /*1e60*/  DFMA R4, R24, -UR4, R4 ;  /* 0x8000000418047c2b */ /* 0x000fe20008000004 */
[----:B------:R-:W-:Y:S01]  /*1e70*/  UMOV UR4, 0x252049c0 ;  /* 0x252049c000047882 */ /* 0x000fe20000000000 */
[----:B------:R-:W-:-:S06]  /*1e80*/  UMOV UR5, 0x397b839a ;  /* 0x397b839a00057882 */ /* 0x000fcc0000000000 */
[----:B------:R-:W-:Y:S01]  /*1e90*/  DFMA R24, R24, -UR4, R4 ;  /* 0x8000000418187c2b */ /* 0x000fe20008000004 */
[----:B------:R-:W-:Y:S10]  /*1ea0*/  @!P0 BRA `(.L_x_36) ;  /* 0x00000000001c8947 */ /* 0x000ff40003800000 */
[----:B------:R-:W-:Y:S01]  /*1eb0*/  IMAD.MOV.U32 R13, RZ, RZ, R20 ;  /* 0x000000ffff0d7224 */ /* 0x000fe200078e0014 */
[----:B------:R-:W-:Y:S01]  /*1ec0*/  MOV R24, 0x1ef0 ;  /* 0x00001ef000187802 */ /* 0x000fe20000000f00 */
[----:B------:R-:W-:-:S07]  /*1ed0*/  IMAD.MOV.U32 R14, RZ, RZ, R21 ;  /* 0x000000ffff0e7224 */ /* 0x000fce00078e0015 */
[----:B------:R-:W-:Y:S05]  /*1ee0*/  CALL.REL.NOINC `($_Z16multiply_mix_addPsPfS0_$__internal_trig_reduction_slowpathd) ;  /* 0x0000000800547944 */ /* 0x000fea0003c00000 */
[----:B------:R-:W-:Y:S02]  /*1ef0*/  IMAD.MOV.U32 R26, RZ, RZ, R8 ;  /* 0x000000ffff1a7224 */ /* 0x000fe400078e0008 */
[----:B------:R-:W-:Y:S02]  /*1f00*/  IMAD.MOV.U32 R24, RZ, RZ, R4 ;  /* 0x000000ffff187224 */ /* 0x000fe400078e0004 */
[----:B------:R-:W-:-:S07]  /*1f10*/  IMAD.MOV.U32 R25, RZ, RZ, R5 ;  /* 0x000000ffff197224 */ /* 0x000fce00078e0005 */
.L_x_36:
[----:B------:R-:W-:Y:S05]  /*1f20*/  BSYNC.RECONVERGENT B0 ;  /* 0x0000000000007941 */ /* 0x000fea0003800200 */
.L_x_35:
[----:B------:R-:W0:Y:S01]  /*1f30*/  LDCU.64 UR4, c[0x4][0x28] ;  /* 0x01000500ff0477ac */ /* 0x000e220008000a00 */
[----:B------:R-:W-:-:S05]  /*1f40*/  IMAD.SHL.U32 R4, R26, 0x40, RZ ;  /* 0x000000401a047824 */ /* 0x000fca00078e00ff */
[----:B------:R-:W-:-:S04]  /*1f50*/  LOP3.LUT R4, R4, 0x40, RZ, 0xc0, !PT ;  /* 0x0000004004047812 */ /* 0x000fc800078ec0ff */
[----:B0-----:R-:W-:-:S05]  /*1f60*/  IADD3 R12, P0, PT, R4, UR4, RZ ;  /* 0x00000004040c7c10 */ /* 0x001fca000ff1e0ff */
[----:B------:R-:W-:-:S05]  /*1f70*/  IMAD.X R13, RZ, RZ, UR5, P0 ;  /* 0x00000005ff0d7e24 */ /* 0x000fca00080e06ff */
[----:B------:R-:W2:Y:S04]  /*1f80*/  LDG.E.128.CONSTANT R4, desc[UR36][R12.64] ;  /* 0x000000240c047981 */ /* 0x000ea8000c1e9d00 */
[----:B------:R-:W3:Y:S04]  /*1f90*/  LDG.E.128.CONSTANT R8, desc[UR36][R12.64+0x10] ;  /* 0x000010240c087981 */ /* 0x000ee8000c1e9d00 */
[----:B------:R-:W4:Y:S01]  /*1fa0*/  LDG.E.128.CONSTANT R12, desc[UR36][R12.64+0x20] ;  /* 0x000020240c0c7981 */ /* 0x000f22000c1e9d00 */
[----:B------:R-:W-:Y:S01]  /*1fb0*/  LOP3.LUT R20, R26, 0x1, RZ, 0xc0, !PT ;  /* 0x000000011a147812 */ /* 0x000fe200078ec0ff */
[----:B------:R-:W-:Y:S01]  /*1fc0*/  IMAD.MOV.U32 R21, RZ, RZ, 0x3da8ff83 ;  /* 0x3da8ff83ff157424 */ /* 0x000fe200078e00ff */
[----:B------:R-:W-:Y:S01]  /*1fd0*/  DMUL R28, R24, R24 ;  /* 0x00000018181c7228 */ /* 0x000fe20000000000 */
[----:B------:R-:W0:Y:S01]  /*1fe0*/  LDCU UR4, c[0x0][0x364] ;  /* 0x00006c80ff0477ac */ /* 0x000e220008000800 */
[----:B------:R-:W-:Y:S01]  /*1ff0*/  ISETP.NE.U32.AND P0, PT, R20, 0x1, PT ;  /* 0x000000011400780c */ /* 0x000fe20003f05070 */
[----:B------:R-:W-:-:S03]  /*2000*/  IMAD.MOV.U32 R20, RZ, RZ, 0x20fd8164 ;  /* 0x20fd8164ff147424 */ /* 0x000fc600078e00ff */
[----:B------:R-:W-:Y:S02]  /*2010*/  FSEL R21, -R21, 0.11223486810922622681, !P0 ;  /* 0x3de5db6515157808 */ /* 0x000fe40004000100 */
[----:B------:R-:W-:Y:S01]  /*2020*/  FSEL R20, R20, -8.06006814911005101289e+34, !P0 ;  /* 0xf9785eba14147808 */ /* 0x000fe20004000000 */
[----:B0-----:R-:W-:-:S04]  /*2030*/  IMAD R3, R16, UR4, R3 ;  /* 0x0000000410037c24 */ /* 0x001fc8000f8e0203 */
[----:B------:R-:W-:-:S04]  /*2040*/  IMAD R3, R3, UR38, R2 ;  /* 0x0000002603037c24 */ /* 0x000fc8000f8e0202 */
[----:B------:R-:W-:Y:S01]  /*2050*/  IMAD.SHL.U32 R3, R3, 0x2, RZ ;  /* 0x0000000203037824 */ /* 0x000fe200078e00ff */
[----:B--2---:R-:W-:-:S08]  /*2060*/  DFMA R4, R28, R20, R4 ;  /* 0x000000141c04722b */ /* 0x004fd00000000004 */
[----:B------:R-:W-:-:S08]  /*2070*/  DFMA R4, R28, R4, R6 ;  /* 0x000000041c04722b */ /* 0x000fd00000000006 */
[C---:B---3--:R-:W-:Y:S01]  /*2080*/  DFMA R4, R28.reuse, R4, R8 ;  /* 0x000000041c04722b */ /* 0x048fe20000000008 */
[----:B------:R-:W-:Y:S07]  /*2090*/  F2F.F64.F32 R8, R17 ;  /* 0x0000001100087310 */ /* 0x000fee0000201800 */
[----:B------:R-:W-:-:S08]  /*20a0*/  DFMA R4, R28, R4, R10 ;  /* 0x000000041c04722b */ /* 0x000fd0000000000a */
[----:B----4-:R-:W-:-:S08]  /*20b0*/  DFMA R4, R28, R4, R12 ;  /* 0x000000041c04722b */ /* 0x010fd0000000000c */
[----:B------:R-:W-:-:S08]  /*20c0*/  DFMA R4, R28, R4, R14 ;  /* 0x000000041c04722b */ /* 0x000fd0000000000e */
[----:B------:R-:W-:Y:S02]  /*20d0*/  DFMA R24, R4, R24, R24 ;  /* 0x000000180418722b */ /* 0x000fe40000000018 */
[----:B------:R-:W-:-:S10]  /*20e0*/  DFMA R4, R28, R4, 1 ;  /* 0x3ff000001c04742b */ /* 0x000fd40000000004 */
[----:B------:R-:W-:Y:S02]  /*20f0*/  FSEL R10, R4, R24, !P0 ;  /* 0x00000018040a7208 */ /* 0x000fe40004000000 */
[----:B------:R-:W-:Y:S02]  /*2100*/  FSEL R11, R5, R25, !P0 ;  /* 0x00000019050b7208 */ /* 0x000fe40004000000 */
[----:B------:R-:W0:Y:S01]  /*2110*/  F2F.F64.F32 R4, R19 ;  /* 0x0000001300047310 */ /* 0x000e220000201800 */
[----:B------:R-:W-:-:S03]  /*2120*/  LOP3.LUT P0, RZ, R26, 0x2, RZ, 0xc0, !PT ;  /* 0x000000021aff7812 */ /* 0x000fc6000780c0ff */
[----:B------:R-:W-:-:S10]  /*2130*/  DADD R6, RZ, -R10 ;  /* 0x00000000ff067229 */ /* 0x000fd4000000080a */
[----:B------:R-:W-:Y:S02]  /*2140*/  FSEL R10, R10, R6, !P0 ;  /* 0x000000060a0a7208 */ /* 0x000fe40004000000 */
[----:B------:R-:W-:Y:S02]  /*2150*/  FSEL R11, R11, R7, !P0 ;  /* 0x000000070b0b7208 */ /* 0x000fe40004000000 */
[----:B------:R-:W1:Y:S04]  /*2160*/  LDC.64 R6, c[0x0][0x388] ;  /* 0x0000e200ff067b82 */ /* 0x000e680000000a00 */
[-C--:B0-----:R-:W-:Y:S02]  /*2170*/  DMUL R12, R4, R10.reuse ;  /* 0x0000000a040c7228 */ /* 0x081fe40000000000 */
[----:B------:R-:W-:-:S06]  /*2180*/  DMUL R10, R8, R10 ;  /* 0x0000000a080a7228 */ /* 0x000fcc0000000000 */
[C---:B------:R-:W-:Y:S02]  /*2190*/  DFMA R12, R22.reuse, R8, -R12 ;  /* 0x00000008160c722b */ /* 0x040fe4000000080c */
[----:B------:R-:W-:-:S08]  /*21a0*/  DFMA R10, R22, R4, R10 ;  /* 0x00000004160a722b */ /* 0x000fd0000000000a */
[----:B------:R-:W0:Y:S01]  /*21b0*/  F2F.F32.F64 R13, R12 ;  /* 0x0000000c000d7310 */ /* 0x000e220000301000 */
[----:B-1----:R-:W-:-:S07]  /*21c0*/  IMAD.WIDE.U32 R6, R3, 0x4, R6 ;  /* 0x0000000403067825 */ /* 0x002fce00078e0006 */
[----:B------:R-:W1:Y:S01]  /*21d0*/  F2F.F32.F64 R11, R10 ;  /* 0x0000000a000b7310 */ /* 0x000e620000301000 */
[----:B0-----:R-:W-:Y:S04]  /*21e0*/  STS [R18], R13 ;  /* 0x0000000d12007388 */ /* 0x001fe80000000800 */
[----:B------:R-:W-:Y:S04]  /*21f0*/  STG.E desc[UR36][R6.64], R13 ;  /* 0x0000000d06007986 */ /* 0x000fe8000c101924 */
[----:B-1----:R-:W-:Y:S04]  /*2200*/  STG.E desc[UR36][R6.64+0x4], R11 ;  /* 0x0000040b06007986 */ /* 0x002fe8000c101924 */
[----:B------:R-:W-:Y:S01]  /*2210*/  STS [R0], R11 ;  /* 0x0000000b00007388 */ /* 0x000fe20000000800 */
[----:B------:R-:W-:Y:S05]  /*2220*/  EXIT ;  /* 0x000000000000794d */ /* 0x000fea0003800000 */
        .weak           $__internal_0_$__cuda_sm3x_div_rn_noftz_f32_slowpath
        .type           $__internal_0_$__cuda_sm3x_div_rn_noftz_f32_slowpath,@function
        .size           $__internal_0_$__cuda_sm3x_div_rn_noftz_f32_slowpath,($_Z16multiply_mix_addPsPfS0_$__internal_trig_reduction_slowpathd - $__internal_0_$__cuda_sm3x_div_rn_noftz_f32_slowpath)
$__internal_0_$__cuda_sm3x_div_rn_noftz_f32_slowpath:
[--C-:B------:R-:W-:Y:S01]  /*2230*/  SHF.R.U32.HI R4, RZ, 0x17, R7.reuse ;  /* 0x00000017ff047819 */ /* 0x100fe20000011607 */
[----:B------:R-:W-:Y:S01]  /*2240*/  BSSY.RECONVERGENT B1, `(.L_x_37) ;  /* 0x000005d000017945 */ /* 0x000fe20003800200 */
[----:B------:R-:W-:Y:S02]  /*2250*/  IMAD.MOV.U32 R8, RZ, RZ, R7 ;  /* 0x000000ffff087224 */ /* 0x000fe400078e0007 */
[----:B------:R-:W-:-:S05]  /*2260*/  LOP3.LUT R5, R4, 0xff, RZ, 0xc0, !PT ;  /* 0x000000ff04057812 */ /* 0x000fca00078ec0ff */
[----:B------:R-:W-:-:S05]  /*2270*/  VIADD R10, R5, 0xffffffff ;  /* 0xffffffff050a7836 */ /* 0x000fca0000000000 */
[----:B------:R-:W-:-:S04]  /*2280*/  ISETP.GT.U32.AND P0, PT, R10, 0xfd, PT ;  /* 0x000000fd0a00780c */ /* 0x000fc80003f04070 */
[----:B------:R-:W-:-:S13]  /*2290*/  ISETP.GT.U32.OR P0, PT, R10, 0xfd, P0 ;  /* 0x000000fd0a00780c */ /* 0x000fda0000704470 */
[----:B------:R-:W-:Y:S01]  /*22a0*/  @!P0 IMAD.MOV.U32 R9, RZ, RZ, RZ ;  /* 0x000000ffff098224 */ /* 0x000fe200078e00ff */
[----:B------:R-:W-:Y:S06]  /*22b0*/  @!P0 BRA `(.L_x_38) ;  /* 0x0000000000508947 */ /* 0x000fec0003800000 */
[----:B------:R-:W-:Y:S01]  /*22c0*/  FSETP.GTU.FTZ.AND P0, PT, |R7|, +INF , PT ;  /* 0x7f8000000700780b */ /* 0x000fe20003f1c200 */
[----:B------:R-:W-:-:S12]  /*22d0*/  IMAD.MOV.U32 R4, RZ, RZ, R7 ;  /* 0x000000ffff047224 */ /* 0x000fd800078e0007 */
[----:B------:R-:W-:Y:S05]  /*22e0*/  @P0 BRA `(.L_x_39) ;  /* 0x0000000400440947 */ /* 0x000fea0003800000 */
[----:B------:R-:W-:-:S13]  /*22f0*/  LOP3.LUT P0, RZ, R8, 0x7fffffff, R7, 0xc8, !PT ;  /* 0x7fffffff08ff7812 */ /* 0x000fda000780c807 */
[----:B------:R-:W-:Y:S05]  /*2300*/  @!P0 BRA `(.L_x_40) ;  /* 0x0000000400348947 */ /* 0x000fea0003800000 */
[----:B------:R-:W-:-:S05]  /*2310*/  FADD.FTZ R9, |R4|, -RZ ;  /* 0x800000ff04097221 */ /* 0x000fca0000010200 */
[----:B------:R-:W-:-:S13]  /*2320*/  FSETP.NEU.FTZ.AND P1, PT, R9, +INF , PT ;  /* 0x7f8000000900780b */ /* 0x000fda0003f3d000 */
[----:B------:R-:W-:Y:S05]  /*2330*/  @!P1 BRA `(.L_x_40) ;  /* 0x0000000400289947 */ /* 0x000fea0003800000 */
[----:B------:R-:W-:-:S04]  /*2340*/  LOP3.LUT P0, RZ, R7, 0x7fffffff, RZ, 0xc0, !PT ;  /* 0x7fffffff07ff7812 */ /* 0x000fc8000780c0ff */
[----:B------:R-:W-:-:S13]  /*2350*/  PLOP3.LUT P0, PT, P1, P0, PT, 0x2f, 0xf2 ;  /* 0x0000000000f2781c */ /* 0x000fda0000f00577 */
[----:B------:R-:W-:Y:S05]  /*2360*/  @P0 BRA `(.L_x_41) ;  /* 0x0000000400140947 */ /* 0x000fea0003800000 */
[----:B------:R-:W-:-:S04]  /*2370*/  LOP3.LUT P0, RZ, R8, 0x7fffffff, RZ, 0xc0, !PT ;  /* 0x7fffffff08ff7812 */ /* 0x000fc8000780c0ff */
[----:B------:R-:W-:-:S13]  /*2380*/  PLOP3.LUT P0, PT, P1, P0, PT, 0x2f, 0xf2 ;  /* 0x0000000000f2781c */ /* 0x000fda0000f00577 */
[----:B------:R-:W-:Y:S05]  /*2390*/  @P0 BRA `(.L_x_42) ;  /* 0x0000000000fc0947 */ /* 0x000fea0003800000 */
[----:B------:R-:W-:-:S13]  /*23a0*/  ISETP.GE.AND P0, PT, R10, RZ, PT ;  /* 0x000000ff0a00720c */ /* 0x000fda0003f06270 */
[----:B------:R-:W-:Y:S02]  /*23b0*/  @P0 IMAD.MOV.U32 R9, RZ, RZ, RZ ;  /* 0x000000ffff090224 */ /* 0x000fe400078e00ff */
[C---:B------:R-:W-:Y:S01]  /*23c0*/  @!P0 FFMA R7, R4.reuse, 1.84467440737095516160e+19, RZ ;  /* 0x5f80000004078823 */ /* 0x040fe200000000ff */
[----:B------:R-:W-:Y:S02]  /*23d0*/  @!P0 IMAD.MOV.U32 R9, RZ, RZ, -0x40 ;  /* 0xffffffc0ff098424 */ /* 0x000fe400078e00ff */
[----:B------:R-:W-:Y:S02]  /*23e0*/  @!P0 FFMA R8, R4, 1.84467440737095516160e+19, RZ ;  /* 0x5f80000004088823 */ /* 0x000fe400000000ff */
[----:B------:R-:W-:-:S07]  /*23f0*/  @!P0 VIADD R9, R9, 0x40 ;  /* 0x0000004009098836 */ /* 0x000fce0000000000 */
.L_x_38:
[C---:B------:R-:W-:Y:S01]  /*2400*/  LEA R11, R5.reuse, 0xc0800000, 0x17 ;  /* 0xc0800000050b7811 */ /* 0x040fe200078eb8ff */
[----:B------:R-:W-:Y:S04]  /*2410*/  BSSY.RECONVERGENT B2, `(.L_x_43) ;  /* 0x0000036000027945 */ /* 0x000fe80003800200 */
[----:B------:R-:W-:Y:S02]  /*2420*/  IMAD.IADD R11, R8, 0x1, -R11 ;  /* 0x00000001080b7824 */ /* 0x000fe400078e0a0b */
[----:B------:R-:W-:Y:S02]  /*2430*/  VIADD R8, R5, 0xffffff81 ;  /* 0xffffff8105087836 */ /* 0x000fe40000000000 */
[----:B------:R-:W0:Y:S01]  /*2440*/  MUFU.RCP R10, R11 ;  /* 0x0000000b000a7308 */ /* 0x000e220000001000 */
[----:B------:R-:W-:Y:S01]  /*2450*/  FADD.FTZ R13, -R11, -RZ ;  /* 0x800000ff0b0d7221 */ /* 0x000fe20000010100 */
[C---:B------:R-:W-:Y:S01]  /*2460*/  IMAD R4, R8.reuse, -0x800000, R7 ;  /* 0xff80000008047824 */ /* 0x040fe200078e0207 */
[----:B------:R-:W-:-:S05]  /*2470*/  IADD3 R8, PT, PT, R8, 0x7f, -R5 ;  /* 0x0000007f08087810 */ /* 0x000fca0007ffe805 */
[----:B------:R-:W-:Y:S02]  /*2480*/  IMAD.IADD R8, R8, 0x1, R9 ;  /* 0x0000000108087824 */ /* 0x000fe400078e0209 */
[----:B0-----:R-:W-:-:S04]  /*2490*/  FFMA R15, R10, R13, 1 ;  /* 0x3f8000000a0f7423 */ /* 0x001fc8000000000d */
[----:B------:R-:W-:-:S04]  /*24a0*/  FFMA R12, R10, R15, R10 ;  /* 0x0000000f0a0c7223 */ /* 0x000fc8000000000a */
[----:B------:R-:W-:-:S04]  /*24b0*/  FFMA R7, R4, R12, RZ ;  /* 0x0000000c04077223 */ /* 0x000fc800000000ff */
[----:B------:R-:W-:-:S04]  /*24c0*/  FFMA R10, R13, R7, R4 ;  /* 0x000000070d0a7223 */ /* 0x000fc80000000004 */
[----:B------:R-:W-:-:S04]  /*24d0*/  FFMA R15, R12, R10, R7 ;  /* 0x0000000a0c0f7223 */ /* 0x000fc80000000007 */
[----:B------:R-:W-:-:S04]  /*24e0*/  FFMA R10, R13, R15, R4 ;  /* 0x0000000f0d0a7223 */ /* 0x000fc80000000004 */
[----:B------:R-:W-:-:S05]  /*24f0*/  FFMA R4, R12, R10, R15 ;  /* 0x0000000a0c047223 */ /* 0x000fca000000000f */
[----:B------:R-:W-:-:S04]  /*2500*/  SHF.R.U32.HI R5, RZ, 0x17, R4 ;  /* 0x00000017ff057819 */ /* 0x000fc80000011604 */
[----:B------:R-:W-:-:S05]  /*2510*/  LOP3.LUT R5, R5, 0xff, RZ, 0xc0, !PT ;  /* 0x000000ff05057812 */ /* 0x000fca00078ec0ff */
[----:B------:R-:W-:-:S04]  /*2520*/  IMAD.IADD R9, R5, 0x1, R8 ;  /* 0x0000000105097824 */ /* 0x000fc800078e0208 */
[----:B------:R-:W-:-:S05]  /*2530*/  VIADD R5, R9, 0xffffffff ;  /* 0xffffffff09057836 */ /* 0x000fca0000000000 */
[----:B------:R-:W-:-:S13]  /*2540*/  ISETP.GE.U32.AND P0, PT, R5, 0xfe, PT ;  /* 0x000000fe0500780c */ /* 0x000fda0003f06070 */
[----:B------:R-:W-:Y:S05]  /*2550*/  @!P0 BRA `(.L_x_44) ;  /* 0x0000000000808947 */ /* 0x000fea0003800000 */
[----:B------:R-:W-:-:S13]  /*2560*/  ISETP.GT.AND P0, PT, R9, 0xfe, PT ;  /* 0x000000fe0900780c */ /* 0x000fda0003f04270 */
[----:B------:R-:W-:Y:S05]  /*2570*/  @P0 BRA `(.L_x_45) ;  /* 0x00000000006c0947 */ /* 0x000fea0003800000 */
[----:B------:R-:W-:-:S13]  /*2580*/  ISETP.GE.AND P0, PT, R9, 0x1, PT ;  /* 0x000000010900780c */ /* 0x000fda0003f06270 */
[----:B------:R-:W-:Y:S05]  /*2590*/  @P0 BRA `(.L_x_46) ;  /* 0x0000000000740947 */ /* 0x000fea0003800000 */
[----:B------:R-:W-:Y:S02]  /*25a0*/  ISETP.GE.AND P0, PT, R9, -0x18, PT ;  /* 0xffffffe80900780c */ /* 0x000fe40003f06270 */
[----:B------:R-:W-:-:S11]  /*25b0*/  LOP3.LUT R4, R4, 0x80000000, RZ, 0xc0, !PT ;  /* 0x8000000004047812 */ /* 0x000fd600078ec0ff */
[----:B------:R-:W-:Y:S05]  /*25c0*/  @!P0 BRA `(.L_x_46) ;  /* 0x0000000000688947 */ /* 0x000fea0003800000 */
[CCC-:B------:R-:W-:Y:S01]  /*25d0*/  FFMA.RZ R5, R12.reuse, R10.reuse, R15.reuse ;  /* 0x0000000a0c057223 */ /* 0x1c0fe2000000c00f */
[CCC-:B------:R-:W-:Y:S01]  /*25e0*/  FFMA.RM R8, R12.reuse, R10.reuse, R15.reuse ;  /* 0x0000000a0c087223 */ /* 0x1c0fe2000000400f */
[C---:B------:R-:W-:Y:S02]  /*25f0*/  ISETP.NE.AND P2, PT, R9.reuse, RZ, PT ;  /* 0x000000ff0900720c */ /* 0x040fe40003f45270 */
[----:B------:R-:W-:Y:S02]  /*2600*/  ISETP.NE.AND P1, PT, R9, RZ, PT ;  /* 0x000000ff0900720c */ /* 0x000fe40003f25270 */
[----:B------:R-:W-:Y:S01]  /*2610*/  LOP3.LUT R7, R5, 0x7fffff, RZ, 0xc0, !PT ;  /* 0x007fffff05077812 */ /* 0x000fe200078ec0ff */
[----:B------:R-:W-:Y:S01]  /*2620*/  FFMA.RP R5, R12, R10, R15 ;  /* 0x0000000a0c057223 */ /* 0x000fe2000000800f */
[----:B------:R-:W-:Y:S02]  /*2630*/  VIADD R10, R9, 0x20 ;  /* 0x00000020090a7836 */ /* 0x000fe40000000000 */
[----:B------:R-:W-:Y:S01]  /*2640*/  LOP3.LUT R7, R7, 0x800000, RZ, 0xfc, !PT ;  /* 0x0080000007077812 */ /* 0x000fe200078efcff */
[----:B------:R-:W-:Y:S01]  /*2650*/  IMAD.MOV R9, RZ, RZ, -R9 ;  /* 0x000000ffff097224 */ /* 0x000fe200078e0a09 */
[----:B------:R-:W-:-:S02]  /*2660*/  FSETP.NEU.FTZ.AND P0, PT, R5, R8, PT ;  /* 0x000000080500720b */ /* 0x000fc40003f1d000 */
[----:B------:R-:W-:Y:S02]  /*2670*/  SHF.L.U32 R10, R7, R10, RZ ;  /* 0x0000000a070a7219 */ /* 0x000fe400000006ff */
[----:B------:R-:W-:Y:S02]  /*2680*/  SEL R8, R9, RZ, P2 ;  /* 0x000000ff09087207 */ /* 0x000fe40001000000 */
[----:B------:R-:W-:Y:S02]  /*2690*/  ISETP.NE.AND P1, PT, R10, RZ, P1 ;  /* 0x000000ff0a00720c */ /* 0x000fe40000f25270 */
[----:B------:R-:W-:Y:S02]  /*26a0*/  SHF.R.U32.HI R8, RZ, R8, R7 ;  /* 0x00000008ff087219 */ /* 0x000fe40000011607 */
[----:B------:R-:W-:Y:S02]  /*26b0*/  PLOP3.LUT P0, PT, P0, P1, PT, 0xf8, 0x8f ;  /* 0x00000000008f781c */ /* 0x000fe40000703f70 */
[----:B------:R-:W-:-:S02]  /*26c0*/  SHF.R.U32.HI R10, RZ, 0x1, R8 ;  /* 0x00000001ff0a7819 */ /* 0x000fc40000011608 */
[----:B------:R-:W-:-:S04]  /*26d0*/  SEL R5, RZ, 0x1, !P0 ;  /* 0x00000001ff057807 */ /* 0x000fc80004000000 */
[----:B------:R-:W-:-:S04]  /*26e0*/  LOP3.LUT R5, R5, 0x1, R10, 0xf8, !PT ;  /* 0x0000000105057812 */ /* 0x000fc800078ef80a */
[----:B------:R-:W-:-:S05]  /*26f0*/  LOP3.LUT R5, R5, R8, RZ, 0xc0, !PT ;  /* 0x0000000805057212 */ /* 0x000fca00078ec0ff */
[----:B------:R-:W-:-:S05]  /*2700*/  IMAD.IADD R5, R10, 0x1, R5 ;  /* 0x000000010a057824 */ /* 0x000fca00078e0205 */
[----:B------:R-:W-:Y:S01]  /*2710*/  LOP3.LUT R4, R5, R4, RZ, 0xfc, !PT ;  /* 0x0000000405047212 */ /* 0x000fe200078efcff */
[----:B------:R-:W-:Y:S06]  /*2720*/  BRA `(.L_x_46) ;  /* 0x0000000000107947 */ /* 0x000fec0003800000 */
.L_x_45:
[----:B------:R-:W-:-:S04]  /*2730*/  LOP3.LUT R4, R4, 0x80000000, RZ, 0xc0, !PT ;  /* 0x8000000004047812 */ /* 0x000fc800078ec0ff */
[----:B------:R-:W-:Y:S01]  /*2740*/  LOP3.LUT R4, R4, 0x7f800000, RZ, 0xfc, !PT ;  /* 0x7f80000004047812 */ /* 0x000fe200078efcff */
[----:B------:R-:W-:Y:S06]  /*2750*/  BRA `(.L_x_46) ;  /* 0x0000000000047947 */ /* 0x000fec0003800000 */
.L_x_44:
[----:B------:R-:W-:-:S07]  /*2760*/  IMAD R4, R8, 0x800000, R4 ;  /* 0x0080000008047824 */ /* 0x000fce00078e0204 */
.L_x_46:
[----:B------:R-:W-:Y:S05]  /*2770*/  BSYNC.RECONVERGENT B2 ;  /* 0x0000000000027941 */ /* 0x000fea0003800200 */
.L_x_43:
[----:B------:R-:W-:Y:S05]  /*2780*/  BRA `(.L_x_47) ;  /* 0x0000000000207947 */ /* 0x000fea0003800000 */
.L_x_42:
[----:B------:R-:W-:-:S04]  /*2790*/  LOP3.LUT R4, R8, 0x80000000, R7, 0x48, !PT ;  /* 0x8000000008047812 */ /* 0x000fc800078e4807 */
[----:B------:R-:W-:Y:S01]  /*27a0*/  LOP3.LUT R4, R4, 0x7f800000, RZ, 0xfc, !PT ;  /* 0x7f80000004047812 */ /* 0x000fe200078efcff */
[----:B------:R-:W-:Y:S06]  /*27b0*/  BRA `(.L_x_47) ;  /* 0x0000000000147947 */ /* 0x000fec0003800000 */
.L_x_41:
[----:B------:R-:W-:Y:S01]  /*27c0*/  LOP3.LUT R4, R8, 0x80000000, R7, 0x48, !PT ;  /* 0x8000000008047812 */ /* 0x000fe200078e4807 */
[----:B------:R-:W-:Y:S06]  /*27d0*/  BRA `(.L_x_47) ;  /* 0x00000000000c7947 */ /* 0x000fec0003800000 */
.L_x_40:
[----:B------:R-:W0:Y:S01]  /*27e0*/  MUFU.RSQ R4, -QNAN ;  /* 0xffc0000000047908 */ /* 0x000e220000001400 */
[----:B------:R-:W-:Y:S05]  /*27f0*/  BRA `(.L_x_47) ;  /* 0x0000000000047947 */ /* 0x000fea0003800000 */
.L_x_39:
[----:B------:R-:W-:-:S07]  /*2800*/  FADD.FTZ R4, R4, R4 ;  /* 0x0000000404047221 */ /* 0x000fce0000010000 */
.L_x_47:
[----:B------:R-:W-:Y:S05]  /*2810*/  BSYNC.RECONVERGENT B1 ;  /* 0x0000000000017941 */ /* 0x000fea0003800200 */
.L_x_37:
[----:B------:R-:W-:-:S04]  /*2820*/  IMAD.MOV.U32 R7, RZ, RZ, 0x0 ;  /* 0x00000000ff077424 */ /* 0x000fc800078e00ff */
[----:B0-----:R-:W-:Y:S05]  /*2830*/  RET.REL.NODEC R6 `(_Z16multiply_mix_addPsPfS0_) ;  /* 0xffffffd406f07950 */ /* 0x001fea0003c3ffff */
        .type           $_Z16multiply_mix_addPsPfS0_$__internal_trig_reduction_slowpathd,@function
        .size           $_Z16multiply_mix_addPsPfS0_$__internal_trig_reduction_slowpathd,(.L_x_69 - $_Z16multiply_mix_addPsPfS0_$__internal_trig_reduction_slowpathd)
$_Z16multiply_mix_addPsPfS0_$__internal_trig_reduction_slowpathd:
[----:B------:R-:W-:Y:S01]  /*2840*/  SHF.R.U32.HI R12, RZ, 0x14, R14 ;  /* 0x00000014ff0c7819 */ /* 0x000fe2000001160e */
[----:B------:R-:W-:-:S03]  /*2850*/  IMAD.MOV.U32 R8, RZ, RZ, RZ ;  /* 0x000000ffff087224 */ /* 0x000fc600078e00ff */
[----:B------:R-:W-:-:S04]  /*2860*/  LOP3.LUT R4, R12, 0x7ff, RZ, 0xc0, !PT ;  /* 0x000007ff0c047812 */ /* 0x000fc800078ec0ff */
[----:B------:R-:W-:-:S13]  /*2870*/  ISETP.NE.AND P0, PT, R4, 0x7ff, PT ;  /* 0x000007ff0400780c */ /* 0x000fda0003f05270 */
[----:B------:R-:W-:Y:S05]  /*2880*/  @!P0 BRA `(.L_x_48) ;  /* 0x0000000800688947 */ /* 0x000fea0003800000 */
[----:B------:R-:W-:Y:S01]  /*2890*/  VIADD R4, R4, 0xfffffc00 ;  /* 0xfffffc0004047836 */ /* 0x000fe20000000000 */
[----:B------:R-:W-:Y:S01]  /*28a0*/  BSSY.RECONVERGENT B2, `(.L_x_49) ;  /* 0x0000034000027945 */ /* 0x000fe20003800200 */
[----:B------:R-:W-:-:S03]  /*28b0*/  CS2R R6, SRZ ;  /* 0x0000000000067805 */ /* 0x000fc6000001ff00 */
[----:B------:R-:W-:Y:S02]  /*28c0*/  SHF.R.U32.HI R10, RZ, 0x6, R4 ;  /* 0x00000006ff0a7819 */ /* 0x000fe40000011604 */
[----:B------:R-:W-:Y:S02]  /*28d0*/  ISETP.GE.U32.AND P0, PT, R4, 0x80, PT ;  /* 0x000000800400780c */ /* 0x000fe40003f06070 */
[C---:B------:R-:W-:Y:S02]  /*28e0*/  IADD3 R4, PT, PT, -R10.reuse, 0x13, RZ ;  /* 0x000000130a047810 */ /* 0x040fe40007ffe1ff */
[----:B------:R-:W-:Y:S02]  /*28f0*/  IADD3 R11, PT, PT, -R10, 0xf, RZ ;  /* 0x0000000f0a0b7810 */ /* 0x000fe40007ffe1ff */
[----:B------:R-:W-:-:S04]  /*2900*/  SEL R8, R4, 0x12, P0 ;  /* 0x0000001204087807 */ /* 0x000fc80000000000 */
[----:B------:R-:W-:-:S13]  /*2910*/  ISETP.GE.AND P0, PT, R11, R8, PT ;  /* 0x000000080b00720c */ /* 0x000fda0003f06270 */
[----:B------:R-:W-:Y:S05]  /*2920*/  @P0 BRA `(.L_x_50) ;  /* 0x0000000000ac0947 */ /* 0x000fea0003800000 */
[----:B------:R-:W0:Y:S01]  /*2930*/  LDC.64 R4, c[0x0][0x358] ;  /* 0x0000d600ff047b82 */ /* 0x000e220000000a00 */
[C---:B------:R-:W-:Y:S01]  /*2940*/  SHF.L.U64.HI R25, R13.reuse, 0xb, R14 ;  /* 0x0000000b0d197819 */ /* 0x040fe2000001020e */
[----:B------:R-:W-:Y:S01]  /*2950*/  BSSY.RECONVERGENT B3, `(.L_x_51) ;  /* 0x0000022000037945 */ /* 0x000fe20003800200 */
[----:B------:R-:W-:Y:S01]  /*2960*/  IADD3 R10, PT, PT, RZ, -R10, -R8 ;  /* 0x8000000aff0a7210 */ /* 0x000fe20007ffe808 */
[----:B------:R-:W-:Y:S01]  /*2970*/  IMAD.SHL.U32 R13, R13, 0x800, RZ ;  /* 0x000008000d0d7824 */ /* 0x000fe200078e00ff */
[----:B------:R-:W-:Y:S01]  /*2980*/  CS2R R6, SRZ ;  /* 0x0000000000067805 */ /* 0x000fe2000001ff00 */
[----:B------:R-:W-:Y:S01]  /*2990*/  IMAD.MOV.U32 R15, RZ, RZ, RZ ;  /* 0x000000ffff0f7224 */ /* 0x000fe200078e00ff */
[----:B------:R-:W-:-:S07]  /*29a0*/  LOP3.LUT R25, R25, 0x80000000, RZ, 0xfc, !PT ;  /* 0x8000000019197812 */ /* 0x000fce00078efcff */
.L_x_52:
[----:B------:R-:W1:Y:S01]  /*29b0*/  LDC.64 R8, c[0x4][0x20] ;  /* 0x01000800ff087b82 */ /* 0x000e620000000a00 */
[----:B0-----:R-:W-:Y:S02]  /*29c0*/  R2UR UR4, R4 ;  /* 0x00000000040472ca */ /* 0x001fe400000e0000 */
[----:B------:R-:W-:Y:S01]  /*29d0*/  R2UR UR5, R5 ;  /* 0x00000000050572ca */ /* 0x000fe200000e0000 */
[----:B-1----:R-:W-:-:S12]  /*29e0*/  IMAD.WIDE R8, R11, 0x8, R8 ;  /* 0x000000080b087825 */ /* 0x002fd800078e0208 */
[----:B------:R-:W2:Y:S01]  /*29f0*/  LDG.E.64.CONSTANT R8, desc[UR4][R8.64] ;  /* 0x0000000408087981 */ /* 0x000ea2000c1e9b00 */
[----:B------:R-:W-:Y:S02]  /*2a00*/  VIADD R10, R10, 0x1 ;  /* 0x000000010a0a7836 */ /* 0x000fe40000000000 */
[----:B------:R-:W-:Y:S02]  /*2a10*/  VIADD R11, R11, 0x1 ;  /* 0x000000010b0b7836 */ /* 0x000fe40000000000 */
[----:B--2---:R-:W-:-:S04]  /*2a20*/  IMAD.WIDE.U32 R6, P2, R8, R13, R6 ;  /* 0x0000000d08067225 */ /* 0x004fc80007840006 */
[----:B------:R-:W-:Y:S02]  /*2a30*/  IMAD R27, R8, R25, RZ ;  /* 0x00000019081b7224 */ /* 0x000fe400078e02ff */
[CC--:B------:R-:W-:Y:S02]  /*2a40*/  IMAD R26, R9.reuse, R13.reuse, RZ ;  /* 0x0000000d091a7224 */ /* 0x0c0fe400078e02ff */
[----:B------:R-:W-:Y:S01]  /*2a50*/  IMAD.HI.U32 R29, R9, R13, RZ ;  /* 0x0000000d091d7227 */ /* 0x000fe200078e00ff */
[----:B------:R-:W-:-:S03]  /*2a60*/  IADD3 R7, P0, PT, R27, R7, RZ ;  /* 0x000000071b077210 */ /* 0x000fc60007f1e0ff */
[----:B------:R-:W-:Y:S01]  /*2a70*/  IMAD R27, R15, 0x8, R1 ;  /* 0x000000080f1b7824 */ /* 0x000fe200078e0201 */
[----:B------:R-:W-:Y:S01]  /*2a80*/  IADD3 R7, P1, PT, R26, R7, RZ ;  /* 0x000000071a077210 */ /* 0x000fe20007f3e0ff */
[----:B------:R-:W-:-:S04]  /*2a90*/  IMAD.HI.U32 R26, R8, R25, RZ ;  /* 0x00000019081a7227 */ /* 0x000fc800078e00ff */
[----:B------:R-:W-:Y:S01]  /*2aa0*/  IMAD.X R26, RZ, RZ, R26, P2 ;  /* 0x000000ffff1a7224 */ /* 0x000fe200010e061a */
[----:B------:R0:W-:Y:S01]  /*2ab0*/  STL.64 [R27], R6 ;  /* 0x000000061b007387 */ /* 0x0001e20000100a00 */
[----:B------:R-:W-:-:S03]  /*2ac0*/  IMAD.HI.U32 R8, R9, R25, RZ ;  /* 0x0000001909087227 */ /* 0x000fc600078e00ff */
[----:B------:R-:W-:Y:S01]  /*2ad0*/  IADD3.X R26, P0, PT, R29, R26, RZ, P0, !PT ;  /* 0x0000001a1d1a7210 */ /* 0x000fe2000071e4ff */
[----:B------:R-:W-:Y:S02]  /*2ae0*/  IMAD R9, R9, R25, RZ ;  /* 0x0000001909097224 */ /* 0x000fe400078e02ff */
[----:B------:R-:W-:Y:S02]  /*2af0*/  VIADD R15, R15, 0x1 ;  /* 0x000000010f0f7836 */ /* 0x000fe40000000000 */
[----:B------:R-:W-:Y:S01]  /*2b00*/  IMAD.X R8, RZ, RZ, R8, P0 ;  /* 0x000000ffff087224 */ /* 0x000fe200000e0608 */
[----:B------:R-:W-:Y:S02]  /*2b10*/  ISETP.NE.AND P0, PT, R10, -0xf, PT ;  /* 0xfffffff10a00780c */ /* 0x000fe40003f05270 */
[----:B------:R-:W-:-:S05]  /*2b20*/  IADD3.X R26, P1, PT, R9, R26, RZ, P1, !PT ;  /* 0x0000001a091a7210 */ /* 0x000fca0000f3e4ff */
[----:B------:R-:W-:Y:S02]  /*2b30*/  IMAD.X R9, RZ, RZ, R8, P1 ;  /* 0x000000ffff097224 */ /* 0x000fe400008e0608 */
[----:B0-----:R-:W-:Y:S02]  /*2b40*/  IMAD.MOV.U32 R6, RZ, RZ, R26 ;  /* 0x000000ffff067224 */ /* 0x001fe400078e001a */
[----:B------:R-:W-:Y:S02]  /*2b50*/  IMAD.MOV.U32 R7, RZ, RZ, R9 ;  /* 0x000000ffff077224 */ /* 0x000fe400078e0009 */
[----:B------:R-:W-:Y:S05]  /*2b60*/  @P0 BRA `(.L_x_52) ;  /* 0xfffffffc00900947 */ /* 0x000fea000383ffff */
[----:B------:R-:W-:Y:S05]  /*2b70*/  BSYNC.RECONVERGENT B3 ;  /* 0x0000000000037941 */ /* 0x000fea0003800200 */
.L_x_51:
[----:B------:R-:W-:-:S05]  /*2b80*/  LOP3.LUT R4, R12, 0x7ff, RZ, 0xc0, !PT ;  /* 0x000007ff0c047812 */ /* 0x000fca00078ec0ff */
[----:B------:R-:W-:-:S05]  /*2b90*/  VIADD R4, R4, 0xfffffc00 ;  /* 0xfffffc0004047836 */ /* 0x000fca0000000000 */
[----:B------:R-:W-:Y:S02]  /*2ba0*/  SHF.R.U32.HI R5, RZ, 0x6, R4 ;  /* 0x00000006ff057819 */ /* 0x000fe40000011604 */
[----:B------:R-:W-:Y:S02]  /*2bb0*/  ISETP.GE.U32.AND P0, PT, R4, 0x80, PT ;  /* 0x000000800400780c */ /* 0x000fe40003f06070 */
[----:B------:R-:W-:-:S04]  /*2bc0*/  IADD3 R5, PT, PT, -R5, 0x13, RZ ;  /* 0x0000001305057810 */ /* 0x000fc80007ffe1ff */
[----:B------:R-:W-:-:S07]  /*2bd0*/  SEL R11, R5, 0x12, P0 ;  /* 0x00000012050b7807 */ /* 0x000fce0000000000 */
.L_x_50:
[----:B------:R-:W-:Y:S05]  /*2be0*/  BSYNC.RECONVERGENT B2 ;  /* 0x0000000000027941 */ /* 0x000fea0003800200 */
.L_x_49:
[C---:B------:R-:W-:Y:S02]  /*2bf0*/  LOP3.LUT R4, R12.reuse, 0x7ff, RZ, 0xc0, !PT ;  /* 0x000007ff0c047812 */ /* 0x040fe400078ec0ff */
[----:B------:R-:W-:-:S03]  /*2c00*/  LOP3.LUT P0, R15, R12, 0x3f, RZ, 0xc0, !PT ;  /* 0x0000003f0c0f7812 */ /* 0x000fc6000780c0ff */
[----:B------:R-:W-:-:S05]  /*2c10*/  VIADD R4, R4, 0xfffffc00 ;  /* 0xfffffc0004047836 */ /* 0x000fca0000000000 */
[----:B------:R-:W-:-:S05]  /*2c20*/  SHF.R.U32.HI R4, RZ, 0x6, R4 ;  /* 0x00000006ff047819 */ /* 0x000fca0000011604 */
[----:B------:R-:W-:-:S04]  /*2c30*/  IMAD.IADD R4, R4, 0x1, R11 ;  /* 0x0000000104047824 */ /* 0x000fc800078e020b */
[----:B------:R-:W-:-:S05]  /*2c40*/  IMAD.U32 R27, R4, 0x8, R1 ;  /* 0x00000008041b7824 */ /* 0x000fca00078e0001 */
[----:B------:R0:W-:Y:S04]  /*2c50*/  STL.64 [R27+-0x78], R6 ;  /* 0xffff88061b007387 */ /* 0x0001e80000100a00 */
[----:B------:R-:W2:Y:S04]  /*2c60*/  @P0 LDL.64 R10, [R1+0x8] ;  /* 0x00000800010a0983 */ /* 0x000ea80000100a00 */
[----:B------:R-:W3:Y:S04]  /*2c70*/  LDL.64 R4, [R1+0x10] ;  /* 0x0000100001047983 */ /* 0x000ee80000100a00 */
[----:B------:R-:W4:Y:S01]  /*2c80*/  LDL.64 R8, [R1+0x18] ;  /* 0x0000180001087983 */ /* 0x000f220000100a00 */
[----:B------:R-:W-:Y:S01]  /*2c90*/  BSSY.RECONVERGENT B2, `(.L_x_53) ;  /* 0x0000035000027945 */ /* 0x000fe20003800200 */
[----:B--2---:R-:W-:-:S02]  /*2ca0*/  @P0 SHF.R.U64 R12, R10, 0x1, R11 ;  /* 0x000000010a0c0819 */ /* 0x004fc4000000120b */
[----:B------:R-:W-:Y:S02]  /*2cb0*/  @P0 SHF.R.U32.HI R26, RZ, 0x1, R11 ;  /* 0x00000001ff1a0819 */ /* 0x000fe4000001160b */
[----:B------:R-:W-:Y:S02]  /*2cc0*/  @P0 LOP3.LUT R11, R15, 0x3f, RZ, 0x3c, !PT ;  /* 0x0000003f0f0b0812 */ /* 0x000fe400078e3cff */
[----:B---3--:R-:W-:Y:S02]  /*2cd0*/  @P0 SHF.L.U32 R13, R4, R15, RZ ;  /* 0x0000000f040d0219 */ /* 0x008fe400000006ff */
[----:B0-----:R-:W-:Y:S02]  /*2ce0*/  @P0 SHF.R.U64 R6, R12, R11, R26 ;  /* 0x0000000b0c060219 */ /* 0x001fe4000000121a */
[--C-:B------:R-:W-:Y:S02]  /*2cf0*/  @P0 SHF.R.U32.HI R10, RZ, 0x1, R5.reuse ;  /* 0x00000001ff0a0819 */ /* 0x100fe40000011605 */
[----:B------:R-:W-:-:S02]  /*2d00*/  @P0 SHF.R.U64 R25, R4, 0x1, R5 ;  /* 0x0000000104190819 */ /* 0x000fc40000001205 */
[----:B------:R-:W-:Y:S02]  /*2d10*/  @P0 SHF.L.U64.HI R28, R4, R15, R5 ;  /* 0x0000000f041c0219 */ /* 0x000fe40000010205 */
[----:B------:R-:W-:Y:S02]  /*2d20*/  @P0 SHF.R.U32.HI R7, RZ, R11, R26 ;  /* 0x0000000bff070219 */ /* 0x000fe4000001161a */
[----:B------:R-:W-:Y:S02]  /*2d30*/  @P0 LOP3.LUT R4, R13, R6, RZ, 0xfc, !PT ;  /* 0x000000060d040212 */ /* 0x000fe400078efcff */
[----:B----4-:R-:W-:Y:S02]  /*2d40*/  @P0 SHF.L.U32 R12, R8, R15, RZ ;  /* 0x0000000f080c0219 */ /* 0x010fe400000006ff */
[----:B------:R-:W-:Y:S01]  /*2d50*/  @P0 SHF.R.U64 R25, R25, R11, R10 ;  /* 0x0000000b19190219 */ /* 0x000fe2000000120a */
[----:B------:R-:W-:Y:S01]  /*2d60*/  IMAD.SHL.U32 R6, R4, 0x4, RZ ;  /* 0x0000000404067824 */ /* 0x000fe200078e00ff */
[----:B------:R-:W-:-:S02]  /*2d70*/  @P0 LOP3.LUT R5, R28, R7, RZ, 0xfc, !PT ;  /* 0x000000071c050212 */ /* 0x000fc400078efcff */
[----:B------:R-:W-:Y:S02]  /*2d80*/  @P0 SHF.L.U64.HI R15, R8, R15, R9 ;  /* 0x0000000f080f0219 */ /* 0x000fe40000010209 */
[----:B------:R-:W-:Y:S02]  /*2d90*/  @P0 SHF.R.U32.HI R10, RZ, R11, R10 ;  /* 0x0000000bff0a0219 */ /* 0x000fe4000001160a */
[----:B------:R-:W-:Y:S02]  /*2da0*/  @P0 LOP3.LUT R8, R12, R25, RZ, 0xfc, !PT ;  /* 0x000000190c080212 */ /* 0x000fe400078efcff */
[----:B------:R-:W-:Y:S02]  /*2db0*/  SHF.L.U64.HI R4, R4, 0x2, R5 ;  /* 0x0000000204047819 */ /* 0x000fe40000010205 */
[----:B------:R-:W-:Y:S02]  /*2dc0*/  @P0 LOP3.LUT R9, R15, R10, RZ, 0xfc, !PT ;  /* 0x0000000a0f090212 */ /* 0x000fe400078efcff */
[----:B------:R-:W-:-:S02]  /*2dd0*/  SHF.L.W.U32.HI R5, R5, 0x2, R8 ;  /* 0x0000000205057819 */ /* 0x000fc40000010e08 */
[----:B------:R-:W-:Y:S02]  /*2de0*/  IADD3 RZ, P0, PT, RZ, -R6, RZ ;  /* 0x80000006ffff7210 */ /* 0x000fe40007f1e0ff */
[----:B------:R-:W-:Y:S02]  /*2df0*/  LOP3.LUT R7, RZ, R4, RZ, 0x33, !PT ;  /* 0x00000004ff077212 */ /* 0x000fe400078e33ff */
[----:B------:R-:W-:Y:S02]  /*2e00*/  SHF.L.W.U32.HI R8, R8, 0x2, R9 ;  /* 0x0000000208087819 */ /* 0x000fe40000010e09 */
[----:B------:R-:W-:Y:S02]  /*2e10*/  LOP3.LUT R10, RZ, R5, RZ, 0x33, !PT ;  /* 0x00000005ff0a7212 */ /* 0x000fe400078e33ff */
[----:B------:R-:W-:Y:S02]  /*2e20*/  IADD3.X R7, P0, PT, RZ, R7, RZ, P0, !PT ;  /* 0x00000007ff077210 */ /* 0x000fe4000071e4ff */
[----:B------:R-:W-:-:S02]  /*2e30*/  LOP3.LUT R11, RZ, R8, RZ, 0x33, !PT ;  /* 0x00000008ff0b7212 */ /* 0x000fc400078e33ff */
[----:B------:R-:W-:Y:S02]  /*2e40*/  IADD3.X R10, P1, PT, RZ, R10, RZ, P0, !PT ;  /* 0x0000000aff0a7210 */ /* 0x000fe4000073e4ff */
[----:B------:R-:W-:-:S03]  /*2e50*/  ISETP.GT.U32.AND P2, PT, R5, -0x1, PT ;  /* 0xffffffff0500780c */ /* 0x000fc60003f44070 */
[----:B------:R-:W-:Y:S01]  /*2e60*/  IMAD.X R11, RZ, RZ, R11, P1 ;  /* 0x000000ffff0b7224 */ /* 0x000fe200008e060b */
[----:B------:R-:W-:-:S04]  /*2e70*/  ISETP.GT.AND.EX P0, PT, R8, -0x1, PT, P2 ;  /* 0xffffffff0800780c */ /* 0x000fc80003f04320 */
[----:B------:R-:W-:Y:S02]  /*2e80*/  SEL R11, R8, R11, P0 ;  /* 0x0000000b080b7207 */ /* 0x000fe40000000000 */
[----:B------:R-:W-:Y:S02]  /*2e90*/  SEL R12, R5, R10, P0 ;  /* 0x0000000a050c7207 */ /* 0x000fe40000000000 */
[----:B------:R-:W-:-:S04]  /*2ea0*/  ISETP.NE.U32.AND P1, PT, R11, RZ, PT ;  /* 0x000000ff0b00720c */ /* 0x000fc80003f25070 */
[----:B------:R-:W-:Y:S01]  /*2eb0*/  SEL R5, R12, R11, !P1 ;  /* 0x0000000b0c057207 */ /* 0x000fe20004800000 */
[----:B------:R-:W-:-:S05]  /*2ec0*/  @!P0 IMAD.MOV R6, RZ, RZ, -R6 ;  /* 0x000000ffff068224 */ /* 0x000fca00078e0a06 */
[----:B------:R-:W0:Y:S02]  /*2ed0*/  FLO.U32 R5, R5 ;  /* 0x0000000500057300 */ /* 0x000e2400000e0000 */
[C---:B0-----:R-:W-:Y:S02]  /*2ee0*/  IADD3 R13, PT, PT, -R5.reuse, 0x1f, RZ ;  /* 0x0000001f050d7810 */ /* 0x041fe40007ffe1ff */
[----:B------:R-:W-:-:S03]  /*2ef0*/  IADD3 R10, PT, PT, -R5, 0x3f, RZ ;  /* 0x0000003f050a7810 */ /* 0x000fc60007ffe1ff */
[----:B------:R-:W-:Y:S01]  /*2f00*/  @P1 IMAD.MOV R10, RZ, RZ, R13 ;  /* 0x000000ffff0a1224 */ /* 0x000fe200078e020d */
[----:B------:R-:W-:-:S04]  /*2f10*/  SEL R13, R4, R7, P0 ;  /* 0x00000007040d7207 */ /* 0x000fc80000000000 */
[----:B------:R-:W-:-:S13]  /*2f20*/  ISETP.NE.AND P1, PT, R10, RZ, PT ;  /* 0x000000ff0a00720c */ /* 0x000fda0003f25270 */
[----:B------:R-:W-:Y:S05]  /*2f30*/  @!P1 BRA `(.L_x_54) ;  /* 0x0000000000289947 */ /* 0x000fea0003800000 */
[----:B------:R-:W-:Y:S02]  /*2f40*/  LOP3.LUT R5, R10, 0x3f, RZ, 0xc0, !PT ;  /* 0x0000003f0a057812 */ /* 0x000fe400078ec0ff */
[--C-:B------:R-:W-:Y:S02]  /*2f50*/  SHF.R.U64 R7, R6, 0x1, R13.reuse ;  /* 0x0000000106077819 */ /* 0x100fe4000000120d */
[----:B------:R-:W-:Y:S02]  /*2f60*/  SHF.R.U32.HI R13, RZ, 0x1, R13 ;  /* 0x00000001ff0d7819 */ /* 0x000fe4000001160d */
[----:B------:R-:W-:Y:S02]  /*2f70*/  LOP3.LUT R4, R10, 0x3f, RZ, 0xc, !PT ;  /* 0x0000003f0a047812 */ /* 0x000fe400078e0cff */
[CC--:B------:R-:W-:Y:S02]  /*2f80*/  SHF.L.U64.HI R11, R12.reuse, R5.reuse, R11 ;  /* 0x000000050c0b7219 */ /* 0x0c0fe4000001020b */
[----:B------:R-:W-:-:S02]  /*2f90*/  SHF.L.U32 R5, R12, R5, RZ ;  /* 0x000000050c057219 */ /* 0x000fc400000006ff */
[-CC-:B------:R-:W-:Y:S02]  /*2fa0*/  SHF.R.U64 R12, R7, R4.reuse, R13.reuse ;  /* 0x00000004070c7219 */ /* 0x180fe4000000120d */
[----:B------:R-:W-:Y:S02]  /*2fb0*/  SHF.R.U32.HI R4, RZ, R4, R13 ;  /* 0x00000004ff047219 */ /* 0x000fe4000001160d */
[----:B------:R-:W-:Y:S02]  /*2fc0*/  LOP3.LUT R12, R5, R12, RZ, 0xfc, !PT ;  /* 0x0000000c050c7212 */ /* 0x000fe400078efcff */
[----:B------:R-:W-:-:S07]  /*2fd0*/  LOP3.LUT R11, R11, R4, RZ, 0xfc, !PT ;  /* 0x000000040b0b7212 */ /* 0x000fce00078efcff */
.L_x_54:
[----:B------:R-:W-:Y:S05]  /*2fe0*/  BSYNC.RECONVERGENT B2 ;  /* 0x0000000000027941 */ /* 0x000fea0003800200 */
.L_x_53:
[----:B------:R-:W-:Y:S01]  /*2ff0*/  IMAD.WIDE.U32 R6, R12, 0x2168c235, RZ ;  /* 0x2168c2350c067825 */ /* 0x000fe200078e00ff */
[----:B------:R-:W-:-:S03]  /*3000*/  SHF.R.U32.HI R9, RZ, 0x1e, R9 ;  /* 0x0000001eff097819 */ /* 0x000fc60000011609 */
[----:B------:R-:W-:Y:S01]  /*3010*/  IMAD.MOV.U32 R4, RZ, RZ, R7 ;  /* 0x000000ffff047224 */ /* 0x000fe200078e0007 */
[----:B------:R-:W-:Y:S01]  /*3020*/  IADD3 RZ, P1, PT, R6, R6, RZ ;  /* 0x0000000606ff7210 */ /* 0x000fe20007f3e0ff */
[----:B------:R-:W-:Y:S01]  /*3030*/  IMAD.MOV.U32 R5, RZ, RZ, RZ ;  /* 0x000000ffff057224 */ /* 0x000fe200078e00ff */
[----:B------:R-:W-:Y:S01]  /*3040*/  LEA.HI R8, R8, R9, RZ, 0x1 ;  /* 0x0000000908087211 */ /* 0x000fe200078f08ff */
[----:B------:R-:W-:-:S04]  /*3050*/  IMAD.HI.U32 R7, R11, -0x36f0255e, RZ ;  /* 0xc90fdaa20b077827 */ /* 0x000fc800078e00ff */
[----:B------:R-:W-:-:S04]  /*3060*/  IMAD.WIDE.U32 R4, R12, -0x36f0255e, R4 ;  /* 0xc90fdaa20c047825 */ /* 0x000fc800078e0004 */
[----:B------:R-:W-:-:S04]  /*3070*/  IMAD.WIDE.U32 R4, P2, R11, 0x2168c235, R4 ;  /* 0x2168c2350b047825 */ /* 0x000fc80007840004 */
[----:B------:R-:W-:Y:S01]  /*3080*/  IMAD R11, R11, -0x36f0255e, RZ ;  /* 0xc90fdaa20b0b7824 */ /* 0x000fe200078e02ff */
[----:B------:R-:W-:Y:S01]  /*3090*/  IADD3.X RZ, P1, PT, R4, R4, RZ, P1, !PT ;  /* 0x0000000404ff7210 */ /* 0x000fe20000f3e4ff */
[----:B------:R-:W-:-:S03]  /*30a0*/  IMAD.X R6, RZ, RZ, R7, P2 ;  /* 0x000000ffff067224 */ /* 0x000fc600010e0607 */
[----:B------:R-:W-:-:S04]  /*30b0*/  IADD3 R5, P2, PT, R11, R5, RZ ;  /* 0x000000050b057210 */ /* 0x000fc80007f5e0ff */
[C---:B------:R-:W-:Y:S01]  /*30c0*/  ISETP.GT.U32.AND P3, PT, R5.reuse, RZ, PT ;  /* 0x000000ff0500720c */ /* 0x040fe20003f64070 */
[----:B------:R-:W-:Y:S01]  /*30d0*/  IMAD.X R6, RZ, RZ, R6, P2 ;  /* 0x000000ffff067224 */ /* 0x000fe200010e0606 */
[----:B------:R-:W-:-:S04]  /*30e0*/  IADD3.X R4, P2, PT, R5, R5, RZ, P1, !PT ;  /* 0x0000000505047210 */ /* 0x000fc80000f5e4ff */
[C---:B------:R-:W-:Y:S01]  /*30f0*/  ISETP.GT.AND.EX P1, PT, R6.reuse, RZ, PT, P3 ;  /* 0x000000ff0600720c */ /* 0x040fe20003f24330 */
[----:B------:R-:W-:-:S03]  /*3100*/  IMAD.X R7, R6, 0x1, R6, P2 ;  /* 0x0000000106077824 */ /* 0x000fc600010e0606 */
[----:B------:R-:W-:Y:S02]  /*3110*/  SEL R4, R4, R5, P1 ;  /* 0x0000000504047207 */ /* 0x000fe40000800000 */
[----:B------:R-:W-:Y:S02]  /*3120*/  SEL R6, R7, R6, P1 ;  /* 0x0000000607067207 */ /* 0x000fe40000800000 */
[----:B------:R-:W-:Y:S02]  /*3130*/  IADD3 R13, P2, PT, R4, 0x1, RZ ;  /* 0x00000001040d7810 */ /* 0x000fe40007f5e0ff */
[----:B------:R-:W-:Y:S02]  /*3140*/  SEL R5, RZ, 0xffffffff, !P1 ;  /* 0xffffffffff057807 */ /* 0x000fe40004800000 */
[----:B------:R-:W-:Y:S01]  /*3150*/  LOP3.LUT P1, R4, R14, 0x80000000, RZ, 0xc0, !PT ;  /* 0x800000000e047812 */ /* 0x000fe2000782c0ff */
[----:B------:R-:W-:Y:S02]  /*3160*/  IMAD.X R6, RZ, RZ, R6, P2 ;  /* 0x000000ffff067224 */ /* 0x000fe400010e0606 */
[----:B------:R-:W-:Y:S01]  /*3170*/  IMAD.IADD R5, R5, 0x1, -R10 ;  /* 0x0000000105057824 */ /* 0x000fe200078e0a0a */
[----:B------:R-:W-:-:S02]  /*3180*/  @!P0 LOP3.LUT R4, R4, 0x80000000, RZ, 0x3c, !PT ;  /* 0x8000000004048812 */ /* 0x000fc400078e3cff */
[----:B------:R-:W-:Y:S01]  /*3190*/  SHF.R.U64 R13, R13, 0xa, R6 ;  /* 0x0000000a0d0d7819 */ /* 0x000fe20000001206 */
[----:B------:R-:W-:-:S03]  /*31a0*/  IMAD.SHL.U32 R5, R5, 0x100000, RZ ;  /* 0x0010000005057824 */ /* 0x000fc600078e00ff */
[----:B------:R-:W-:-:S03]  /*31b0*/  IADD3 R13, P2, PT, R13, 0x1, RZ ;  /* 0x000000010d0d7810 */ /* 0x000fc60007f5e0ff */
[----:B------:R-:W-:Y:S01]  /*31c0*/  @P1 IMAD.MOV R8, RZ, RZ, -R8 ;  /* 0x000000ffff081224 */ /* 0x000fe200078e0a08 */
[----:B------:R-:W-:-:S04]  /*31d0*/  LEA.HI.X R6, R6, RZ, RZ, 0x16, P2 ;  /* 0x000000ff06067211 */ /* 0x000fc800010fb4ff */
[--C-:B------:R-:W-:Y:S02]  /*31e0*/  SHF.R.U64 R13, R13, 0x1, R6.reuse ;  /* 0x000000010d0d7819 */ /* 0x100fe40000001206 */
[----:B------:R-:W-:Y:S02]  /*31f0*/  SHF.R.U32.HI R6, RZ, 0x1, R6 ;  /* 0x00000001ff067819 */ /* 0x000fe40000011606 */
[----:B------:R-:W-:-:S04]  /*3200*/  IADD3 R13, P2, P3, RZ, RZ, R13 ;  /* 0x000000ffff0d7210 */ /* 0x000fc80007b5e00d */
[----:B------:R-:W-:-:S04]  /*3210*/  IADD3.X R5, PT, PT, R5, 0x3fe00000, R6, P2, P3 ;  /* 0x3fe0000005057810 */ /* 0x000fc800017e6406 */
[----:B------:R-:W-:-:S07]  /*3220*/  LOP3.LUT R14, R5, R4, RZ, 0xfc, !PT ;  /* 0x00000004050e7212 */ /* 0x000fce00078efcff */
.L_x_48:
[----:B------:R-:W-:Y:S02]  /*3230*/  IMAD.MOV.U32 R25, RZ, RZ, 0x0 ;  /* 0x00000000ff197424 */ /* 0x000fe400078e00ff */
[----:B------:R-:W-:Y:S02]  /*3240*/  IMAD.MOV.U32 R4, RZ, RZ, R13 ;  /* 0x000000ffff047224 */ /* 0x000fe400078e000d */
[----:B------:R-:W-:Y:S01]  /*3250*/  IMAD.MOV.U32 R5, RZ, RZ, R14 ;  /* 0x000000ffff057224 */ /* 0x000fe200078e000e */
[----:B------:R-:W-:Y:S06]  /*3260*/  RET.REL.NODEC R24 `(_Z16multiply_mix_addPsPfS0_) ;  /* 0xffffffcc18647950 */ /* 0x000fec0003c3ffff */
.L_x_55:
[----:B------:R-:W-:-:S00]  /*3270*/  BRA `(.L_x_55) ;  /* 0xfffffffc00fc7947 */ /* 0x000fc0000383ffff */
[----:B------:R-:W-:-:S00]  /*3280*/  NOP ;  /* 0x0000000000007918 */ /* 0x000fc00000000000 */
[----:B------:R-:W-:-:S00]  /*3290*/  NOP ;  /* 0x0000000000007918 */ /* 0x000fc00000000000 */
[----:B------:R-:W-:-:S00]  /*32a0*/  NOP ;  /* 0x0000000000007918 */ /* 0x000fc00000000000 */
[----:B------:R-:W-:-:S00]  /*32b0*/  NOP ;  /* 0x0000000000007918 */ /* 0x000fc00000000000 */
[----:B------:R-:W-:-:S00]  /*32c0*/  NOP ;  /* 0x0000000000007918 */ /* 0x000fc00000000000 */
[----:B------:R-:W-:-:S00]  /*32d0*/  NOP ;  /* 0x0000000000007918 */ /* 0x000fc00000000000 */
[----:B------:R-:W-:-:S00]  /*32e0*/  NOP ;  /* 0x0000000000007918 */ /* 0x000fc00000000000 */
[----:B------:R-:W-:-:S00]  /*32f0*/  NOP ;  /* 0x0000000000007918 */ /* 0x000fc00000000000 */
.L_x_69:


//--------------------- .text._Z16multiply_and_addPsPfS0_ --------------------------
	.section	.text._Z16multiply_and_addPsPfS0_,"ax",@progbits
	.align	128
        .global         _Z16multiply_and_addPsPfS0_
        .type           _Z16multiply_and_addPsPfS0_,@function
        .size           _Z16multiply_and_addPsPfS0_,(.L_x_71 - _Z16multiply_and_addPsPfS0_)
        .other          _Z16multiply_and_addPsPfS0_,@"STO_CUDA_ENTRY STV_DEFAULT"
_Z16multiply_and_addPsPfS0_:
.text._Z16multiply_and_addPsPfS0_:
[----:B------:R-:W-:Y:S01]  /*0000*/  LDC R1, c[0x0][0x37c] ;  /* 0x0000df00ff017b82 */ /* 0x000fe20000000800 */
[----:B------:R-:W0:Y:S01]  /*0010*/  S2R R0, SR_CTAID.X ;  /* 0x0000000000007919 */ /* 0x000e220000002500 */
[----:B------:R-:W0:Y:S06]  /*0020*/  LDCU UR7, c[0x0][0x360] ;  /* 0x00006c00ff0777ac */ /* 0x000e2c0008000800 */
[----:B------:R-:W1:Y:S01]  /*0030*/  LDC.64 R6, c[0x0][0x380] ;  /* 0x0000e000ff067b82 */ /* 0x000e620000000a00 */
[----:B------:R-:W2:Y:S01]  /*0040*/  S2R R2, SR_TID.X ;  /* 0x0000000000027919 */ /* 0x000ea20000002100 */
[----:B------:R-:W3:Y:S01]  /*0050*/  LDCU UR4, c[0x0][0x364] ;  /* 0x00006c80ff0477ac */ /* 0x000ee20008000800 */
[----:B------:R-:W3:Y:S01]  /*0060*/  S2R R9, SR_TID.Y ;  /* 0x0000000000097919 */ /* 0x000ee20000002200 */
[----:B------:R-:W4:Y:S01]  /*0070*/  LDCU.64 UR8, c[0x0][0x358] ;  /* 0x00006b00ff0877ac */ /* 0x000f220008000a00 */
[----:B------:R-:W3:Y:S01]  /*0080*/  S2R R10, SR_CTAID.Y ;  /* 0x00000000000a7919 */ /* 0x000ee20000002600 */
[----:B0-----:R-:W-:Y:S01]  /*0090*/  IMAD R3, R0, UR7, RZ ;  /* 0x0000000700037c24 */ /* 0x001fe2000f8e02ff */
[----:B--2---:R-:W-:-:S04]  /*00a0*/  SHF.L.U32 R8, R2, 0x2, RZ ;  /* 0x0000000202087819 */ /* 0x004fc800000006ff */
[----:B------:R-:W-:Y:S02]  /*00b0*/  I2FP.F32.U32 R3, R3 ;  /* 0x0000000300037245 */ /* 0x000fe40000201000 */
[----:B------:R-:W-:-:S05]  /*00c0*/  I2FP.F32.U32 R4, R8 ;  /* 0x0000000800047245 */ /* 0x000fca0000201000 */
[----:B------:R-:W-:Y:S01]  /*00d0*/  FFMA R14, R3, 0.5, R4 ;  /* 0x3f000000030e7823 */ /* 0x000fe20000000004 */
[----:B---3--:R-:W-:Y:S01]  /*00e0*/  IMAD R3, R9, UR4, R10 ;  /* 0x0000000409037c24 */ /* 0x008fe2000f8e020a */
[----:B------:R-:W0:Y:S04]  /*00f0*/  LDC.64 R4, c[0x0][0x390] ;  /* 0x0000e400ff047b82 */ /* 0x000e280000000a00 */
[----:B------:R-:W2:Y:S02]  /*0100*/  F2I.U32.TRUNC.NTZ R14, R14 ;  /* 0x0000000e000e7305 */ /* 0x000ea4000020f000 */
[----:B--2---:R-:W-:-:S05]  /*0110*/  IMAD R15, R3, UR7, R14 ;  /* 0x00000007030f7c24 */ /* 0x004fca000f8e020e */
[C---:B------:R-:W-:Y:S01]  /*0120*/  IADD3 R13, PT, PT, R15.reuse, 0x1, RZ ;  /* 0x000000010f0d7810 */ /* 0x040fe20007ffe0ff */
[C---:B-1----:R-:W-:Y:S01]  /*0130*/  IMAD.WIDE.U32 R10, R15.reuse, 0x2, R6 ;  /* 0x000000020f0a7825 */ /* 0x042fe200078e0006 */
[----:B------:R-:W-:-:S03]  /*0140*/  IADD3 R17, PT, PT, R15, 0x2, RZ ;  /* 0x000000020f117810 */ /* 0x000fc60007ffe0ff */
[--C-:B------:R-:W-:Y:S01]  /*0150*/  IMAD.WIDE.U32 R12, R13, 0x2, R6.reuse ;  /* 0x000000020d0c7825 */ /* 0x100fe200078e0006 */
[----:B------:R-:W-:Y:S01]  /*0160*/  IADD3 R19, PT, PT, R15, 0x3, RZ ;  /* 0x000000030f137810 */ /* 0x000fe20007ffe0ff */
[----:B----4-:R-:W2:Y:S02]  /*0170*/  LDG.E.U16 R10, desc[UR8][R10.64] ;  /* 0x000000080a0a7981 */ /* 0x010ea4000c1e1500 */
[--C-:B------:R-:W-:Y:S02]  /*0180*/  IMAD.WIDE.U32 R14, R17, 0x2, R6.reuse ;  /* 0x00000002110e7825 */ /* 0x100fe400078e0006 */
[----:B------:R-:W3:Y:S02]  /*0190*/  LDG.E.U16 R12, desc[UR8][R12.64] ;  /* 0x000000080c0c7981 */ /* 0x000ee4000c1e1500 */
[----:B------:R-:W-:Y:S02]  /*01a0*/  IMAD.WIDE.U32 R6, R19, 0x2, R6 ;  /* 0x0000000213067825 */ /* 0x000fe400078e0006 */
[----:B------:R-:W4:Y:S02]  /*01b0*/  LDG.E.U16 R14, desc[UR8][R14.64] ;  /* 0x000000080e0e7981 */ /* 0x000f24000c1e1500 */
[----:B------:R-:W-:-:S02]  /*01c0*/  IMAD R17, R8, R9, RZ ;  /* 0x0000000908117224 */ /* 0x000fc400078e02ff */
[----:B------:R-:W5:Y:S02]  /*01d0*/  LDG.E.U16 R6, desc[UR8][R6.64] ;  /* 0x0000000806067981 */ /* 0x000f64000c1e1500 */
[----:B0-----:R-:W-:-:S06]  /*01e0*/  IMAD.WIDE.U32 R4, R17, 0x4, R4 ;  /* 0x0000000411047825 */ /* 0x001fcc00078e0004 */
[----:B------:R0:W5:Y:S01]  /*01f0*/  LDG.E R4, desc[UR8][R4.64] ;  /* 0x0000000804047981 */ /* 0x000162000c1e1900 */
[----:B------:R-:W1:Y:S01]  /*0200*/  S2UR UR6, SR_CgaCtaId ;  /* 0x00000000000679c3 */ /* 0x000e620000008800 */
[----:B------:R-:W-:Y:S02]  /*0210*/  UMOV UR4, 0x400 ;  /* 0x0000040000047882 */ /* 0x000fe40000000000 */
[----:B------:R-:W-:Y:S01]  /*0220*/  UIADD3 UR5, UPT, UPT, UR4, 0x1000, URZ ;  /* 0x0000100004057890 */ /* 0x000fe2000fffe0ff */
[----:B------:R-:W-:Y:S01]  /*0230*/  IMAD R9, R9, UR7, R2 ;  /* 0x0000000709097c24 */ /* 0x000fe2000f8e0202 */
[----:B-1----:R-:W-:Y:S02]  /*0240*/  ULEA UR4, UR6, UR4, 0x18 ;  /* 0x0000000406047291 */ /* 0x002fe4000f8ec0ff */
[----:B------:R-:W-:-:S04]  /*0250*/  ULEA UR5, UR6, UR5, 0x18 ;  /* 0x0000000506057291 */ /* 0x000fc8000f8ec0ff */
[----:B0-----:R-:W-:Y:S01]  /*0260*/  LEA R5, R9, UR4, 0x2 ;  /* 0x0000000409057c11 */ /* 0x001fe2000f8e10ff */
[----:B------:R-:W-:-:S04]  /*0270*/  ULOP3.LUT UR6, UR7, 0x1, URZ, 0xc0, !UPT ;  /* 0x0000000107067892 */ /* 0x000fc8000f8ec0ff */
[----:B------:R-:W-:Y:S01]  /*0280*/  UISETP.NE.U32.AND UP0, UPT, UR6, 0x1, UPT ;  /* 0x000000010600788c */ /* 0x000fe2000bf05070 */
[----:B------:R-:W-:Y:S01]  /*0290*/  MOV R7, UR7 ;  /* 0x0000000700077c02 */ /* 0x000fe20008000f00 */
[----:B--2---:R-:W-:Y:S08]  /*02a0*/  I2F.S16 R8, R10 ;  /* 0x0000000a00087306 */ /* 0x004ff00000101400 */
[----:B---3--:R-:W0:Y:S08]  /*02b0*/  I2F.S16 R12, R12 ;  /* 0x0000000c000c7306 */ /* 0x008e300000101400 */
[----:B----4-:R-:W1:Y:S08]  /*02c0*/  I2F.S16 R11, R14 ;  /* 0x0000000e000b7306 */ /* 0x010e700000101400 */
[----:B-----5:R-:W2:Y:S01]  /*02d0*/  I2F.S16 R13, R6 ;  /* 0x00000006000d7306 */ /* 0x020ea20000101400 */
[----:B0-----:R-:W-:-:S04]  /*02e0*/  FMUL R17, R12, R4 ;  /* 0x000000040c117220 */ /* 0x001fc80000400000 */
[CCC-:B------:R-:W-:Y:S01]  /*02f0*/  FFMA R16, R8.reuse, R4.reuse, -R17.reuse ;  /* 0x0000000408107223 */ /* 0x1c0fe20000000811 */
[----:B------:R-:W-:-:S03]  /*0300*/  FFMA R8, R8, R4, R17 ;  /* 0x0000000408087223 */ /* 0x000fc60000000011 */
[-C--:B-1----:R-:W-:Y:S01]  /*0310*/  FFMA R16, R11, R4.reuse, R16 ;  /* 0x000000040b107223 */ /* 0x082fe20000000010 */
[----:B--2---:R-:W-:-:S03]  /*0320*/  FFMA R8, R13, R4, R8 ;  /* 0x000000040d087223 */ /* 0x004fc60000000008 */
[-C--:B------:R-:W-:Y:S01]  /*0330*/  FFMA R16, R13, -R4.reuse, R16 ;  /* 0x800000040d107223 */ /* 0x080fe20000000010 */
[----:B------:R-:W-:Y:S01]  /*0340*/  FFMA R11, R11, R4, R8 ;  /* 0x000000040b0b7223 */ /* 0x000fe20000000008 */
[----:B------:R-:W-:-:S03]  /*0350*/  LEA R4, R9, UR5, 0x2 ;  /* 0x0000000509047c11 */ /* 0x000fc6000f8e10ff */
[----:B------:R0:W-:Y:S04]  /*0360*/  STS [R5], R16 ;  /* 0x0000001005007388 */ /* 0x0001e80000000800 */
[----:B------:R0:W-:Y:S01]  /*0370*/  STS [R4], R11 ;  /* 0x0000000b04007388 */ /* 0x0001e20000000800 */
[----:B------:R-:W-:Y:S06]  /*0380*/  BAR.SYNC.DEFER_BLOCKING 0x0 ;  /* 0x0000000000007b1d */ /* 0x000fec0000010000 */
[----:B------:R-:W-:Y:S05]  /*0390*/  BRA.U !UP0, `(.L_x_56) ;  /* 0x0000000108507547 */ /* 0x000fea000b800000 */
[----:B------:R-:W-:-:S07]  /*03a0*/  MOV R6, UR7 ;  /* 0x0000000700067c02 */ /* 0x000fce0008000f00 */
.L_x_59:
[----:B------:R-:W-:Y:S01]  /*03b0*/  SHF.R.U32.HI R7, RZ, 0x1, R6 ;  /* 0x00000001ff077819 */ /* 0x000fe20000011606 */
[----:B------:R-:W-:Y:S03]  /*03c0*/  BSSY.RECONVERGENT B0, `(.L_x_57) ;  /* 0x000000d000007945 */ /* 0x000fe60003800200 */
[----:B------:R-:W-:-:S13]  /*03d0*/  ISETP.GE.U32.AND P0, PT, R2, R7, PT ;  /* 0x000000070200720c */ /* 0x000fda0003f06070 */
[----:B-1----:R-:W-:Y:S05]  /*03e0*/  @P0 BRA `(.L_x_58) ;  /* 0x0000000000280947 */ /* 0x002fea0003800000 */
[----:B------:R-:W-:Y:S01]  /*03f0*/  LEA R8, R6, R5, 0x1 ;  /* 0x0000000506087211 */ /* 0x000fe200078e08ff */
[----:B0-----:R-:W-:Y:S05]  /*0400*/  LDS R11, [R5] ;  /* 0x00000000050b7984 */ /* 0x001fea0000000800 */
[----:B------:R-:W0:Y:S02]  /*0410*/  LDS R8, [R8] ;  /* 0x0000000008087984 */ /* 0x000e240000000800 */
[----:B0-----:R-:W-:Y:S01]  /*0420*/  FADD R10, R8, R11 ;  /* 0x0000000b080a7221 */ /* 0x001fe20000000000 */
[----:B------:R-:W-:-:S04]  /*0430*/  LEA R11, R6, R4, 0x1 ;  /* 0x00000004060b7211 */ /* 0x000fc800078e08ff */
[----:B------:R-:W-:Y:S04]  /*0440*/  STS [R5], R10 ;  /* 0x0000000a05007388 */ /* 0x000fe80000000800 */
[----:B------:R-:W-:Y:S04]  /*0450*/  LDS R11, [R11] ;  /* 0x000000000b0b7984 */ /* 0x000fe80000000800 */
[----:B------:R-:W0:Y:S02]  /*0460*/  LDS R12, [R4] ;  /* 0x00000000040c7984 */ /* 0x000e240000000800 */
[----:B0-----:R-:W-:-:S05]  /*0470*/  FADD R13, R11, R12 ;  /* 0x0000000c0b0d7221 */ /* 0x001fca0000000000 */
[----:B------:R1:W-:Y:S02]  /*0480*/  STS [R4], R13 ;  /* 0x0000000d04007388 */ /* 0x0003e40000000800 */
.L_x_58:
[----:B------:R-:W-:Y:S05]  /*0490*/  BSYNC.RECONVERGENT B0 ;  /* 0x0000000000007941 */ /* 0x000fea0003800200 */
.L_x_57:
[----:B------:R-:W-:Y:S01]  /*04a0*/  BAR.SYNC.DEFER_BLOCKING 0x0 ;  /* 0x0000000000007b1d */ /* 0x000fe20000010000 */
[----:B------:R-:W-:Y:S02]  /*04b0*/  LOP3.LUT P0, RZ, R6, 0x2, RZ, 0xc0, !PT ;  /* 0x0000000206ff7812 */ /* 0x000fe4000780c0ff */
[----:B------:R-:W-:-:S11]  /*04c0*/  MOV R6, R7 ;  /* 0x0000000700067202 */ /* 0x000fd60000000f00 */
[----:B------:R-:W-:Y:S05]  /*04d0*/  @!P0 BRA `(.L_x_59) ;  /* 0xfffffffc00b48947 */ /* 0x000fea000383ffff */
.L_x_56:
[----:B------:R-:W-:Y:S01]  /*04e0*/  ISETP.GE.U32.AND P0, PT, R7, 0x2, PT ;  /* 0x000000020700780c */ /* 0x000fe20003f06070 */
[----:B------:R-:W-:Y:S03]  /*04f0*/  BSSY.RECONVERGENT B0, `(.L_x_60) ;  /* 0x0000069000007945 */ /* 0x000fe60003800200 */
[----:B------:R-:W-:-:S13]  /*0500*/  ISETP.NE.OR P0, PT, R2, RZ, !P0 ;  /* 0x000000ff0200720c */ /* 0x000fda0004705670 */
[----:B------:R-:W-:Y:S05]  /*0510*/  @P0 BRA `(.L_x_61) ;  /* 0x0000000400980947 */ /* 0x000fea0003800000 */
[----:B------:R2:W3:Y:S01]  /*0520*/  LDS R8, [R5] ;  /* 0x0000000005087984 */ /* 0x0004e20000000800 */
[C---:B------:R-:W-:Y:S01]  /*0530*/  IADD3 R6, PT, PT, R7.reuse, -0x2, RZ ;  /* 0xfffffffe07067810 */ /* 0x040fe20007ffe0ff */
[----:B------:R-:W-:Y:S02]  /*0540*/  HFMA2 R10, -RZ, RZ, 0, 5.9604644775390625e-08 ;  /* 0x00000001ff0a7431 */ /* 0x000fe400000001ff */
[----:B0-----:R2:W0:Y:S01]  /*0550*/  LDS R11, [R4] ;  /* 0x00000000040b7984 */ /* 0x0014220000000800 */
[----:B------:R-:W-:Y:S02]  /*0560*/  ISETP.GE.U32.AND P0, PT, R6, 0x7, PT ;  /* 0x000000070600780c */ /* 0x000fe40003f06070 */
[----:B------:R-:W-:-:S04]  /*0570*/  IADD3 R6, PT, PT, R7, -0x1, RZ ;  /* 0xffffffff07067810 */ /* 0x000fc80007ffe0ff */
[----:B------:R-:W-:-:S07]  /*0580*/  LOP3.LUT R7, R6, 0x7, RZ, 0xc0, !PT ;  /* 0x0000000706077812 */ /* 0x000fce00078ec0ff */
[----:B--2---:R-:W-:Y:S05]  /*0590*/  @!P0 BRA `(.L_x_62) ;  /* 0x0000000000b48947 */ /* 0x004fea0003800000 */
[----:B------:R-:W-:Y:S02]  /*05a0*/  LEA R12, R9, 0x10, 0x2 ;  /* 0x00000010090c7811 */ /* 0x000fe400078e10ff */
[----:B------:R-:W-:Y:S02]  /*05b0*/  LOP3.LUT R14, R6, 0xfffffff8, RZ, 0xc0, !PT ;  /* 0xfffffff8060e7812 */ /* 0x000fe400078ec0ff */
[C---:B------:R-:W-:Y:S02]  /*05c0*/  IADD3 R10, PT, PT, R12.reuse, UR4, RZ ;  /* 0x000000040c0a7c10 */ /* 0x040fe4000fffe0ff */
[----:B------:R-:W-:Y:S02]  /*05d0*/  MOV R9, RZ ;  /* 0x000000ff00097202 */ /* 0x000fe40000000f00 */
[----:B------:R-:W-:Y:S02]  /*05e0*/  IADD3 R12, PT, PT, R12, UR5, RZ ;  /* 0x000000050c0c7c10 */ /* 0x000fe4000fffe0ff */
[----:B------:R-:W-:-:S07]  /*05f0*/  IADD3 R14, PT, PT, -R14, RZ, RZ ;  /* 0x000000ff0e0e7210 */ /* 0x000fce0007ffe1ff */
.L_x_63:
[----:B------:R-:W3:Y:S01]  /*0600*/  LDS R23, [R10+-0xc] ;  /* 0xfffff4000a177984 */ /* 0x000ee20000000800 */
[----:B------:R-:W-:Y:S02]  /*0610*/  IADD3 R14, PT, PT, R14, 0x8, RZ ;  /* 0x000000080e0e7810 */ /* 0x000fe40007ffe0ff */
[----:B------:R-:W-:Y:S01]  /*0620*/  IADD3 R9, PT, PT, R9, 0x8, RZ ;  /* 0x0000000809097810 */ /* 0x000fe20007ffe0ff */
[----:B------:R-:W0:Y:S01]  /*0630*/  LDS R24, [R12+-0xc] ;  /* 0xfffff4000c187984 */ /* 0x000e220000000800 */
[----:B------:R-:W-:-:S03]  /*0640*/  ISETP.NE.AND P0, PT, R14, RZ, PT ;  /* 0x000000ff0e00720c */ /* 0x000fc60003f05270 */
[----:B------:R-:W2:Y:S04]  /*0650*/  LDS R28, [R10+-0x8] ;  /* 0xfffff8000a1c7984 */ /* 0x000ea80000000800 */
[----:B-1----:R-:W1:Y:S04]  /*0660*/  LDS R13, [R12+-0x8] ;  /* 0xfffff8000c0d7984 */ /* 0x002e680000000800 */
[----:B------:R-:W4:Y:S04]  /*0670*/  LDS R22, [R10+-0x4] ;  /* 0xfffffc000a167984 */ /* 0x000f280000000800 */
[----:B------:R-:W5:Y:S04]  /*0680*/  LDS R21, [R12+-0x4] ;  /* 0xfffffc000c157984 */ /* 0x000f680000000800 */
[----:B------:R-:W5:Y:S04]  /*0690*/  LDS R20, [R10] ;  /* 0x000000000a147984 */ /* 0x000f680000000800 */
[----:B------:R-:W5:Y:S04]  /*06a0*/  LDS R19, [R12] ;  /* 0x000000000c137984 */ /* 0x000f680000000800 */
[----:B------:R-:W5:Y:S04]  /*06b0*/  LDS R18, [R10+0x4] ;  /* 0x000004000a127984 */ /* 0x000f680000000800 */
[----:B------:R-:W5:Y:S04]  /*06c0*/  LDS R17, [R12+0x4] ;  /* 0x000004000c117984 */ /* 0x000f680000000800 */
[----:B------:R-:W5:Y:S01]  /*06d0*/  LDS R16, [R10+0x8] ;  /* 0x000008000a107984 */ /* 0x000f620000000800 */
[----:B---3--:R-:W-:-:S03]  /*06e0*/  FADD R23, R23, R8 ;  /* 0x0000000817177221 */ /* 0x008fc60000000000 */
[----:B------:R-:W3:Y:S01]  /*06f0*/  LDS R15, [R12+0x8] ;  /* 0x000008000c0f7984 */ /* 0x000ee20000000800 */
[----:B0-----:R-:W-:-:S03]  /*0700*/  FADD R26, R24, R11 ;  /* 0x0000000b181a7221 */ /* 0x001fc60000000000 */
[----:B------:R-:W0:Y:S01]  /*0710*/  LDS R8, [R10+0xc] ;  /* 0x00000c000a087984 */ /* 0x000e220000000800 */
[----:B--2---:R-:W-:-:S03]  /*0720*/  FADD R25, R23, R28 ;  /* 0x0000001c17197221 */ /* 0x004fc60000000000 */
[----:B------:R-:W2:Y:S01]  /*0730*/  LDS R11, [R12+0xc] ;  /* 0x00000c000c0b7984 */ /* 0x000ea20000000800 */
[----:B-1----:R-:W-:-:S03]  /*0740*/  FADD R26, R26, R13 ;  /* 0x0000000d1a1a7221 */ /* 0x002fc60000000000 */
[----:B------:R1:W2:Y:S01]  /*0750*/  LDS R24, [R10+0x10] ;  /* 0x000010000a187984 */ /* 0x0002a20000000800 */
[----:B----4-:R-:W-:-:S03]  /*0760*/  FADD R25, R25, R22 ;  /* 0x0000001619197221 */ /* 0x010fc60000000000 */
[----:B------:R4:W2:Y:S01]  /*0770*/  LDS R23, [R12+0x10] ;  /* 0x000010000c177984 */ /* 0x0008a20000000800 */
[----:B-----5:R-:W-:Y:S01]  /*0780*/  FADD R26, R26, R21 ;  /* 0x000000151a1a7221 */ /* 0x020fe20000000000 */
[----:B------:R-:W-:Y:S01]  /*0790*/  FADD R25, R25, R20 ;  /* 0x0000001419197221 */ /* 0x000fe20000000000 */
[----:B-1----:R-:W-:Y:S02]  /*07a0*/  IADD3 R10, PT, PT, R10, 0x20, RZ ;  /* 0x000000200a0a7810 */ /* 0x002fe40007ffe0ff */
[----:B------:R-:W-:Y:S01]  /*07b0*/  FADD R26, R26, R19 ;  /* 0x000000131a1a7221 */ /* 0x000fe20000000000 */
[----:B----4-:R-:W-:Y:S01]  /*07c0*/  IADD3 R12, PT, PT, R12, 0x20, RZ ;  /* 0x000000200c0c7810 */ /* 0x010fe20007ffe0ff */
[----:B------:R-:W-:Y:S02]  /*07d0*/  FADD R25, R25, R18 ;  /* 0x0000001219197221 */ /* 0x000fe40000000000 */
[----:B------:R-:W-:Y:S02]  /*07e0*/  FADD R26, R26, R17 ;  /* 0x000000111a1a7221 */ /* 0x000fe40000000000 */
[----:B------:R-:W-:-:S02]  /*07f0*/  FADD R25, R25, R16 ;  /* 0x0000001019197221 */ /* 0x000fc40000000000 */
[----:B---3--:R-:W-:Y:S02]  /*0800*/  FADD R26, R26, R15 ;  /* 0x0000000f1a1a7221 */ /* 0x008fe40000000000 */
[----:B0-----:R-:W-:Y:S02]  /*0810*/  FADD R25, R25, R8 ;  /* 0x0000000819197221 */ /* 0x001fe40000000000 */
[----:B--2---:R-:W-:Y:S02]  /*0820*/  FADD R26, R26, R11 ;  /* 0x0000000b1a1a7221 */ /* 0x004fe40000000000 */
[----:B------:R-:W-:Y:S02]  /*0830*/  FADD R8, R25, R24 ;  /* 0x0000001819087221 */ /* 0x000fe40000000000 */
[----:B------:R-:W-:Y:S01]  /*0840*/  FADD R11, R26, R23 ;  /* 0x000000171a0b7221 */ /* 0x000fe20000000000 */
[----:B------:R-:W-:Y:S06]  /*0850*/  @P0 BRA `(.L_x_63) ;  /* 0xfffffffc00680947 */ /* 0x000fec000383ffff */
[----:B------:R-:W-:-:S07]  /*0860*/  IADD3 R10, PT, PT, R9, 0x1, RZ ;  /* 0x00000001090a7810 */ /* 0x000fce0007ffe0ff */
.L_x_62:
[----:B------:R-:W-:-:S13]  /*0870*/  ISETP.NE.AND P0, PT, R7, RZ, PT ;  /* 0x000000ff0700720c */ /* 0x000fda0003f05270 */
[----:B------:R-:W-:Y:S05]  /*0880*/  @!P0 BRA `(.L_x_64) ;  /* 0x0000000000b48947 */ /* 0x000fea0003800000 */
[----:B------:R-:W-:Y:S02]  /*0890*/  ISETP.GE.U32.AND P0, PT, R7, 0x4, PT ;  /* 0x000000040700780c */ /* 0x000fe40003f06070 */
[----:B------:R-:W-:-:S04]  /*08a0*/  LOP3.LUT R15, R6, 0x3, RZ, 0xc0, !PT ;  /* 0x00000003060f7812 */ /* 0x000fc800078ec0ff */
[----:B------:R-:W-:-:S07]  /*08b0*/  ISETP.NE.AND P1, PT, R15, RZ, PT ;  /* 0x000000ff0f00720c */ /* 0x000fce0003f25270 */
[----:B------:R-:W-:Y:S06]  /*08c0*/  @!P0 BRA `(.L_x_65) ;  /* 0x00000000004c8947 */ /* 0x000fec0003800000 */
[C---:B------:R-:W-:Y:S02]  /*08d0*/  LEA R7, R10.reuse, R5, 0x2 ;  /* 0x000000050a077211 */ /* 0x040fe400078e10ff */
[C---:B------:R-:W-:Y:S02]  /*08e0*/  LEA R12, R10.reuse, R4, 0x2 ;  /* 0x000000040a0c7211 */ /* 0x040fe400078e10ff */
[----:B------:R-:W-:Y:S01]  /*08f0*/  IADD3 R10, PT, PT, R10, 0x4, RZ ;  /* 0x000000040a0a7810 */ /* 0x000fe20007ffe0ff */
[----:B------:R-:W3:Y:S04]  /*0900*/  LDS R9, [R7] ;  /* 0x0000000007097984 */ /* 0x000ee80000000800 */
[----:B------:R-:W0:Y:S04]  /*0910*/  LDS R14, [R12] ;  /* 0x000000000c0e7984 */ /* 0x000e280000000800 */
[----:B------:R-:W2:Y:S04]  /*0920*/  LDS R16, [R7+0x4] ;  /* 0x0000040007107984 */ /* 0x000ea80000000800 */
[----:B-1----:R-:W1:Y:S04]  /*0930*/  LDS R13, [R12+0x4] ;  /* 0x000004000c0d7984 */ /* 0x002e680000000800 */
[----:B------:R-:W4:Y:S04]  /*0940*/  LDS R18, [R7+0x8] ;  /* 0x0000080007127984 */ /* 0x000f280000000800 */
[----:B------:R-:W5:Y:S04]  /*0950*/  LDS R20, [R12+0x8] ;  /* 0x000008000c147984 */ /* 0x000f680000000800 */
[----:B------:R-:W5:Y:S04]  /*0960*/  LDS R22, [R7+0xc] ;  /* 0x00000c0007167984 */ /* 0x000f680000000800 */
[----:B------:R-:W5:Y:S01]  /*0970*/  LDS R24, [R12+0xc] ;  /* 0x00000c000c187984 */ /* 0x000f620000000800 */
[----:B---3--:R-:W-:Y:S01]  /*0980*/  FADD R9, R8, R9 ;  /* 0x0000000908097221 */ /* 0x008fe20000000000 */
[----:B0-----:R-:W-:-:S03]  /*0990*/  FADD R14, R11, R14 ;  /* 0x0000000e0b0e7221 */ /* 0x001fc60000000000 */
[----:B--2---:R-:W-:Y:S01]  /*09a0*/  FADD R9, R9, R16 ;  /* 0x0000001009097221 */ /* 0x004fe20000000000 */
[----:B-1----:R-:W-:-:S03]  /*09b0*/  FADD R13, R14, R13 ;  /* 0x0000000d0e0d7221 */ /* 0x002fc60000000000 */
[----:B----4-:R-:W-:Y:S01]  /*09c0*/  FADD R9, R9, R18 ;  /* 0x0000001209097221 */ /* 0x010fe20000000000 */
[----:B-----5:R-:W-:-:S03]  /*09d0*/  FADD R13, R13, R20 ;  /* 0x000000140d0d7221 */ /* 0x020fc60000000000 */
[----:B------:R-:W-:Y:S01]  /*09e0*/  FADD R8, R9, R22 ;  /* 0x0000001609087221 */ /* 0x000fe20000000000 */
[----:B------:R-:W-:-:S07]  /*09f0*/  FADD R11, R13, R24 ;  /* 0x000000180d0b7221 */ /* 0x000fce0000000000 */
.L_x_65:
[----:B------:R-:W-:Y:S05]  /*0a00*/  @!P1 BRA `(.L_x_64) ;  /* 0x0000000000549947 */ /* 0x000fea0003800000 */
[----:B------:R-:W-:Y:S02]  /*0a10*/  ISETP.NE.AND P0, PT, R15, 0x1, PT ;  /* 0x000000010f00780c */ /* 0x000fe40003f05270 */
[----:B------:R-:W-:-:S04]  /*0a20*/  LOP3.LUT R6, R6, 0x1, RZ, 0xc0, !PT ;  /* 0x0000000106067812 */ /* 0x000fc800078ec0ff */
[----:B------:R-:W-:-:S07]  /*0a30*/  ISETP.NE.U32.AND P1, PT, R6, 0x1, PT ;  /* 0x000000010600780c */ /* 0x000fce0003f25070 */
[----:B------:R-:W-:Y:S06]  /*0a40*/  @!P0 BRA `(.L_x_66) ;  /* 0x00000000002c8947 */ /* 0x000fec0003800000 */
[C---:B------:R-:W-:Y:S02]  /*0a50*/  LEA R6, R10.reuse, R5, 0x2 ;  /* 0x000000050a067211 */ /* 0x040fe400078e10ff */
[C---:B------:R-:W-:Y:S02]  /*0a60*/  LEA R9, R10.reuse, R4, 0x2 ;  /* 0x000000040a097211 */ /* 0x040fe400078e10ff */
[----:B------:R-:W-:Y:S01]  /*0a70*/  IADD3 R10, PT, PT, R10, 0x2, RZ ;  /* 0x000000020a0a7810 */ /* 0x000fe20007ffe0ff */
[----:B------:R-:W3:Y:S04]  /*0a80*/  LDS R7, [R6] ;  /* 0x0000000006077984 */ /* 0x000ee80000000800 */
[----:B------:R-:W0:Y:S04]  /*0a90*/  LDS R12, [R9] ;  /* 0x00000000090c7984 */ /* 0x000e280000000800 */
[----:B------:R-:W2:Y:S04]  /*0aa0*/  LDS R14, [R6+0x4] ;  /* 0x00000400060e7984 */ /* 0x000ea80000000800 */
[----:B------:R-:W4:Y:S01]  /*0ab0*/  LDS R16, [R9+0x4] ;  /* 0x0000040009107984 */ /* 0x000f220000000800 */
[----:B---3--:R-:W-:Y:S01]  /*0ac0*/  FADD R7, R8, R7 ;  /* 0x0000000708077221 */ /* 0x008fe20000000000 */
[----:B0-----:R-:W-:-:S03]  /*0ad0*/  FADD R11, R11, R12 ;  /* 0x0000000c0b0b7221 */ /* 0x001fc60000000000 */
[----:B--2---:R-:W-:Y:S01]  /*0ae0*/  FADD R8, R7, R14 ;  /* 0x0000000e07087221 */ /* 0x004fe20000000000 */
[----:B----4-:R-:W-:-:S07]  /*0af0*/  FADD R11, R11, R16 ;  /* 0x000000100b0b7221 */ /* 0x010fce0000000000 */
.L_x_66:
[C---:B------:R-:W-:Y:S02]  /*0b00*/  @!P1 LEA R6, R10.reuse, R5, 0x2 ;  /* 0x000000050a069211 */ /* 0x040fe400078e10ff */
[----:B------:R-:W-:-:S03]  /*0b10*/  @!P1 LEA R10, R10, R4, 0x2 ;  /* 0x000000040a0a9211 */ /* 0x000fc600078e10ff */
[----:B------:R-:W3:Y:S04]  /*0b20*/  @!P1 LDS R7, [R6] ;  /* 0x0000000006079984 */ /* 0x000ee80000000800 */
[----:B------:R-:W0:Y:S01]  /*0b30*/  @!P1 LDS R10, [R10] ;  /* 0x000000000a0a9984 */ /* 0x000e220000000800 */
[----:B---3--:R-:W-:Y:S01]  /*0b40*/  @!P1 FADD R8, R8, R7 ;  /* 0x0000000708089221 */ /* 0x008fe20000000000 */
[----:B0-----:R-:W-:-:S07]  /*0b50*/  @!P1 FADD R11, R11, R10 ;  /* 0x0000000a0b0b9221 */ /* 0x001fce0000000000 */
.L_x_64:
[----:B---3--:R2:W-:Y:S04]  /*0b60*/  STS [R5], R8 ;  /* 0x0000000805007388 */ /* 0x0085e80000000800 */
[----:B0-----:R2:W-:Y:S02]  /*0b70*/  STS [R4], R11 ;  /* 0x0000000b04007388 */ /* 0x0015e40000000800 */
.L_x_61:
[----:B------:R-:W-:Y:S05]  /*0b80*/  BSYNC.RECONVERGENT B0 ;  /* 0x0000000000007941 */ /* 0x000fea0003800200 */
.L_x_60:
[----:B------:R-:W-:Y:S01]  /*0b90*/  BAR.SYNC.DEFER_BLOCKING 0x0 ;  /* 0x0000000000007b1d */ /* 0x000fe20000010000 */
[----:B------:R-:W-:-:S13]  /*0ba0*/  ISETP.NE.AND P0, PT, R2, RZ, PT ;  /* 0x000000ff0200720c */ /* 0x000fda0003f05270 */
[----:B------:R-:W-:Y:S05]  /*0bb0*/  @P0 EXIT ;  /* 0x000000000000094d */ /* 0x000fea0003800000 */
[----:B0-2---:R-:W0:Y:S01]  /*0bc0*/  LDS R5, [R5] ;  /* 0x0000000005057984 */ /* 0x005e220000000800 */
[----:B------:R-:W2:Y:S01]  /*0bd0*/  LDC.64 R6, c[0x0][0x388] ;  /* 0x0000e200ff067b82 */ /* 0x000ea20000000a00 */
[----:B------:R-:W-:Y:S02]  /*0be0*/  IMAD R3, R3, UR7, R0 ;  /* 0x0000000703037c24 */ /* 0x000fe4000f8e0200 */
[----:B------:R-:W3:Y:S03]  /*0bf0*/  LDS R9, [R4] ;  /* 0x0000000004097984 */ /* 0x000ee60000000800 */
[----:B------:R-:W-:-:S05]  /*0c00*/  SHF.L.U32 R3, R3, 0x1, RZ ;  /* 0x0000000103037819 */ /* 0x000fca00000006ff */
[----:B--2---:R-:W-:-:S05]  /*0c10*/  IMAD.WIDE.U32 R2, R3, 0x4, R6 ;  /* 0x0000000403027825 */ /* 0x004fca00078e0006 */
[----:B0-----:R-:W-:Y:S04]  /*0c20*/  STG.E desc[UR8][R2.64], R5 ;  /* 0x0000000502007986 */ /* 0x001fe8000c101908 */
[----:B---3--:R-:W-:Y:S01]  /*0c30*/  STG.E desc[UR8][R2.64+0x4], R9 ;  /* 0x0000040902007986 */ /* 0x008fe2000c101908 */
[----:B------:R-:W-:Y:S05]  /*0c40*/  EXIT ;  /* 0x000000000000794d */ /* 0x000fea0003800000 */
.L_x_67:
        /* <DEDUP_REMOVED lines=11> */
.L_x_71:


//--------------------- .nv.global.init           --------------------------
	.section	.nv.global.init,"aw",@progbits
	.align	16
.nv.global.init:
	.type		__cudart_sin_cos_coeffs,@object
	.size		__cudart_sin_cos_coeffs,(__cudart_i2opi_d - __cudart_sin_cos_coeffs)
__cudart_sin_cos_coeffs:
        /*0000*/ 	.byte	0x46, 0xd2, 0xb0, 0x2c, 0xf1, 0xe5, 0x5a, 0xbe, 0x92, 0xe3, 0xac, 0x69, 0xe3, 0x1d, 0xc7, 0x3e
        /*0010*/ 	.byte	0xa1, 0x62, 0xdb, 0x19, 0xa0, 0x01, 0x2a, 0xbf, 0x18, 0x08, 0x11, 0x11, 0x11, 0x11, 0x81, 0x3f
        /*0020*/ 	.byte	0x54, 0x55, 0x55, 0x55, 0x55, 0x55, 0xc5, 0xbf, 0x00, 0x00, 0x00, 0x00, 0x00, 0x00, 0x00, 0x00
        /*0030*/ 	.byte	0x00, 0x00, 0x00, 0x00, 0x00, 0x00, 0x00, 0x00, 0x64, 0x81, 0xfd, 0x20, 0x83, 0xff, 0xa8, 0xbd
        /*0040*/ 	.byte	0x28, 0x85, 0xef, 0xc1, 0xa7, 0xee, 0x21, 0x3e, 0xd9, 0xe6, 0x06, 0x8e, 0x4f, 0x7e, 0x92, 0xbe
        /*0050*/ 	.byte	0xe9, 0xbc, 0xdd, 0x19, 0xa0, 0x01, 0xfa, 0x3e, 0x47, 0x5d, 0xc1, 0x16, 0x6c, 0xc1, 0x56, 0xbf
        /*0060*/ 	.byte	0x51, 0x55, 0x55, 0x55, 0x55, 0x55, 0xa5, 0x3f, 0x00, 0x00, 0x00, 0x00, 0x00, 0x00, 0xe0, 0xbf
        /*0070*/ 	.byte	0x00, 0x00, 0x00, 0x00, 0x00, 0x00, 0xf0, 0x3f, 0x00, 0x00, 0x00, 0x00, 0x00, 0x00, 0x00, 0x00
	.type		__cudart_i2opi_d,@object
	.size		__cudart_i2opi_d,($str$1 - __cudart_i2opi_d)
__cudart_i2opi_d:
        /* <DEDUP_REMOVED lines=9> */
	.type		$str$1,@object
	.size		$str$1,($str - $str$1)
$str$1:
        /*0110*/ 	.byte	0x2f, 0x74, 0x6d, 0x70, 0x2f, 0x73, 0x61, 0x73, 0x73, 0x5f, 0x63, 0x75, 0x5f, 0x73, 0x6c, 0x71
        /*0120*/ 	.byte	0x74, 0x6e, 0x35, 0x71, 0x33, 0x2f, 0x6b, 0x2e, 0x63, 0x75, 0x00
	.type		$str,@object
	.size		$str,(__unnamed_1 - $str)
$str:
        /*012b*/ 	.byte	0x74, 0x73, 0x61, 0x6d, 0x70, 0x20, 0x3c, 0x3d, 0x20, 0x28, 0x34, 0x20, 0x2a, 0x20, 0x62, 0x6c
        /*013b*/ 	.byte	0x6f, 0x63, 0x6b, 0x44, 0x69, 0x6d, 0x2e, 0x78, 0x20, 0x2a, 0x20, 0x67, 0x72, 0x69, 0x64, 0x44
        /*014b*/ 	.byte	0x69, 0x6d, 0x2e, 0x78, 0x29, 0x00
	.type		__unnamed_1,@object
	.size		__unnamed_1,(.L_0 - __unnamed_1)
__unnamed_1:
        /*0151*/ 	.byte	0x76, 0x6f, 0x69, 0x64, 0x20, 0x6d, 0x75, 0x6c, 0x74, 0x69, 0x70, 0x6c, 0x79, 0x5f, 0x6d, 0x69
        /*0161*/ 	.byte	0x78, 0x5f, 0x61, 0x64, 0x64, 0x28, 0x73, 0x69, 0x67, 0x6e, 0x65, 0x64, 0x20, 0x73, 0x68, 0x6f
        /*0171*/ 	.byte	0x72, 0x74, 0x20, 0x2a, 0x2c, 0x20, 0x66, 0x6c, 0x6f, 0x61, 0x74, 0x20, 0x2a, 0x2c, 0x20, 0x66
        /*0181*/ 	.byte	0x6c, 0x6f, 0x61, 0x74, 0x20, 0x2a, 0x29, 0x00
.L_0:


//--------------------- .nv.shared._Z16multiply_mix_addPsPfS0_ --------------------------
	.section	.nv.shared._Z16multiply_mix_addPsPfS0_,"aw",@nobits
	.sectionflags	@""
	.align	4
.nv.shared._Z16multiply_mix_addPsPfS0_:
	.zero		9216


//--------------------- .nv.shared.reserved.0     --------------------------
	.section	.nv.shared.reserved.0,"aw",@nobits
	.weak		__nv_reservedSMEM_offset_0_alias
	.size		__nv_reservedSMEM_offset_0_alias, 0, 64
	.other		__nv_reservedSMEM_offset_0_alias,@"STO_CUDA_RESERVED_SHARED STV_DEFAULT"
__nv_reservedSMEM_offset_0_alias:
	.zero		0
	.zero		64


//--------------------- .nv.shared._Z16multiply_and_addPsPfS0_ --------------------------
	.section	.nv.shared._Z16multiply_and_addPsPfS0_,"aw",@nobits
	.sectionflags	@""
	.align	4
.nv.shared._Z16multiply_and_addPsPfS0_:
	.zero		9216


//--------------------- .nv.constant0._Z16multiply_mix_addPsPfS0_ --------------------------
	.section	.nv.constant0._Z16multiply_mix_addPsPfS0_,"a",@progbits
	.sectionflags	@""
	.align	4
.nv.constant0._Z16multiply_mix_addPsPfS0_:
	.zero		920


//--------------------- .nv.constant0._Z16multiply_and_addPsPfS0_ --------------------------
	.section	.nv.constant0._Z16multiply_and_addPsPfS0_,"a",@progbits
	.sectionflags	@""
	.align	4
.nv.constant0._Z16multiply_and_addPsPfS0_:
	.zero		920


//--------------------- SYMBOLS --------------------------

	.type		.nv.reservedSmem.offset0,@object
	.size		.nv.reservedSmem.offset0,0x4
	.type		.nv.reservedSmem.cap,@object
	.size		.nv.reservedSmem.cap,0x4
	.type		__assertfail,@function
